	.headerflags	@"EF_CUDA_TEXMODE_UNIFIED EF_CUDA_64BIT_ADDRESS EF_CUDA_SM89 EF_CUDA_VIRTUAL_SM(EF_CUDA_SM89)"
	.elftype	@"ET_EXEC"


//--------------------- .nv.info                  --------------------------
	.section	.nv.info,"",@"SHT_CUDA_INFO"
	.align	4


	//----- nvinfo : EIATTR_REGCOUNT
	.align		4
        /*0000*/ 	.byte	0x04, 0x2f
        /*0002*/ 	.short	(.L_1 - .L_0)
	.align		4
.L_0:
        /*0004*/ 	.word	index@(triton__0d1d2d3d4de5de)
        /*0008*/ 	.word	0x00000038


	//----- nvinfo : EIATTR_MAX_STACK_SIZE
	.align		4
.L_1:
        /*000c*/ 	.byte	0x04, 0x23
        /*000e*/ 	.short	(.L_3 - .L_2)
	.align		4
.L_2:
        /*0010*/ 	.word	index@(triton__0d1d2d3d4de5de)
        /*0014*/ 	.word	0x00000000


	//----- nvinfo : EIATTR_MIN_STACK_SIZE
	.align		4
.L_3:
        /*0018*/ 	.byte	0x04, 0x12
        /*001a*/ 	.short	(.L_5 - .L_4)
	.align		4
.L_4:
        /*001c*/ 	.word	index@(triton__0d1d2d3d4de5de)
        /*0020*/ 	.word	0x00000000


	//----- nvinfo : EIATTR_FRAME_SIZE
	.align		4
.L_5:
        /*0024*/ 	.byte	0x04, 0x11
        /*0026*/ 	.short	(.L_7 - .L_6)
	.align		4
.L_6:
        /*0028*/ 	.word	index@(triton__0d1d2d3d4de5de)
        /*002c*/ 	.word	0x00000000
.L_7:


//--------------------- .nv.info.triton__0d1d2d3d4de5de --------------------------
	.section	.nv.info.triton__0d1d2d3d4de5de,"",@"SHT_CUDA_INFO"
	.align	4


	//----- nvinfo : EIATTR_CUDA_API_VERSION
	.align		4
        /*0000*/ 	.byte	0x04, 0x37
        /*0002*/ 	.short	(.L_9 - .L_8)
.L_8:
        /*0004*/ 	.word	0x0000007b


	//----- nvinfo : EIATTR_PARAM_CBANK
	.align		4
.L_9:
        /*0008*/ 	.byte	0x04, 0x0a
        /*000a*/ 	.short	(.L_11 - .L_10)
	.align		4
.L_10:
        /*000c*/ 	.word	index@(.nv.constant0.triton__0d1d2d3d4de5de)
        /*0010*/ 	.short	0x0160
        /*0012*/ 	.short	0x0028


	//----- nvinfo : EIATTR_CBANK_PARAM_SIZE
	.align		4
.L_11:
        /*0014*/ 	.byte	0x03, 0x19
        /*0016*/ 	.short	0x0028


	//----- nvinfo : EIATTR_KPARAM_INFO
	.align		4
        /*0018*/ 	.byte	0x04, 0x17
        /*001a*/ 	.short	(.L_13 - .L_12)
.L_12:
        /*001c*/ 	.word	0x00000000
        /*0020*/ 	.short	0x0005
        /*0022*/ 	.short	0x0024
        /*0024*/ 	.byte	0x00, 0xf0, 0x11, 0x00


	//----- nvinfo : EIATTR_KPARAM_INFO
	.align		4
.L_13:
        /*0028*/ 	.byte	0x04, 0x17
        /*002a*/ 	.short	(.L_15 - .L_14)
.L_14:
        /*002c*/ 	.word	0x00000000
        /*0030*/ 	.short	0x0004
        /*0032*/ 	.short	0x0020
        /*0034*/ 	.byte	0x00, 0xf0, 0x11, 0x00


	//----- nvinfo : EIATTR_KPARAM_INFO
	.align		4
.L_15:
        /*0038*/ 	.byte	0x04, 0x17
        /*003a*/ 	.short	(.L_17 - .L_16)
.L_16:
        /*003c*/ 	.word	0x00000000
        /*0040*/ 	.short	0x0003
        /*0042*/ 	.short	0x0018
        /*0044*/ 	.byte	0x00, 0xf0, 0x21, 0x00


	//----- nvinfo : EIATTR_KPARAM_INFO
	.align		4
.L_17:
        /*0048*/ 	.byte	0x04, 0x17
        /*004a*/ 	.short	(.L_19 - .L_18)
.L_18:
        /*004c*/ 	.word	0x00000000
        /*0050*/ 	.short	0x0002
        /*0052*/ 	.short	0x0010
        /*0054*/ 	.byte	0x00, 0xf0, 0x21, 0x00


	//----- nvinfo : EIATTR_KPARAM_INFO
	.align		4
.L_19:
        /*0058*/ 	.byte	0x04, 0x17
        /*005a*/ 	.short	(.L_21 - .L_20)
.L_20:
        /*005c*/ 	.word	0x00000000
        /*0060*/ 	.short	0x0001
        /*0062*/ 	.short	0x0008
        /*0064*/ 	.byte	0x00, 0xf0, 0x21, 0x00


	//----- nvinfo : EIATTR_KPARAM_INFO
	.align		4
.L_21:
        /*0068*/ 	.byte	0x04, 0x17
        /*006a*/ 	.short	(.L_23 - .L_22)
.L_22:
        /*006c*/ 	.word	0x00000000
        /*0070*/ 	.short	0x0000
        /*0072*/ 	.short	0x0000
        /*0074*/ 	.byte	0x00, 0xf0, 0x21, 0x00


	//----- nvinfo : EIATTR_MAXREG_COUNT
	.align		4
.L_23:
        /*0078*/ 	.byte	0x03, 0x1b
        /*007a*/ 	.short	0x00ff


	//----- nvinfo : EIATTR_EXIT_INSTR_OFFSETS
	.align		4
        /*007c*/ 	.byte	0x04, 0x1c
        /*007e*/ 	.short	(.L_25 - .L_24)


	//   ....[0]....
.L_24:
        /*0080*/ 	.word	0x00002470


	//   ....[1]....
        /*0084*/ 	.word	0x000024c0


	//----- nvinfo : EIATTR_MAX_THREADS
	.align		4
.L_25:
        /*0088*/ 	.byte	0x04, 0x05
        /*008a*/ 	.short	(.L_27 - .L_26)
.L_26:
        /*008c*/ 	.word	0x00000080
        /*0090*/ 	.word	0x00000001
        /*0094*/ 	.word	0x00000001
.L_27:


//--------------------- .nv.rel.action            --------------------------
	.section	.nv.rel.action,"",@"SHT_CUDA_RELOCINFO"
	.align	8
	.sectionentsize	8
        /*0000*/ 	.byte	0x73, 0x00, 0x00, 0x00, 0x00, 0x00, 0x00, 0x00, 0x00, 0x00, 0x00, 0x11, 0x25, 0x00, 0x05, 0x36


//--------------------- .nv.constant0.triton__0d1d2d3d4de5de --------------------------
	.section	.nv.constant0.triton__0d1d2d3d4de5de,"a",@progbits
	.align	4
.nv.constant0.triton__0d1d2d3d4de5de:
	.zero		392


//--------------------- .text.triton__0d1d2d3d4de5de --------------------------
	.section	.text.triton__0d1d2d3d4de5de,"ax",@progbits
	.sectionflags	@"SHF_BARRIERS=1"
	.sectioninfo	@"SHI_REGISTERS=56"
	.align	128
        .global         triton__0d1d2d3d4de5de
        .type           triton__0d1d2d3d4de5de,@function
        .size           triton__0d1d2d3d4de5de,(.L_x_1 - triton__0d1d2d3d4de5de)
        .other          triton__0d1d2d3d4de5de,@"STO_CUDA_ENTRY STV_DEFAULT"
triton__0d1d2d3d4de5de:
.text.triton__0d1d2d3d4de5de:
[----:B------:R-:W-:-:S02]  /*0000*/  IMAD.MOV.U32 R1, RZ, RZ, c[0x0][0x28] ;  /* 0x00000a00ff017624 */ /* 0x000fc400078e00ff */
[----:B------:R-:W0:Y:S01]  /*0010*/  S2R R2, SR_TID.X ;  /* 0x0000000000027919 */ /* 0x000e220000002100 */
[----:B------:R-:W-:Y:S01]  /*0020*/  IMAD.MOV.U32 R24, RZ, RZ, 0x2 ;  /* 0x00000002ff187424 */ /* 0x000fe200078e00ff */
[----:B------:R-:W-:Y:S01]  /*0030*/  CS2R R8, SRZ ;  /* 0x0000000000087805 */ /* 0x000fe2000001ff00 */
[----:B------:R-:W-:Y:S01]  /*0040*/  CS2R R10, SRZ ;  /* 0x00000000000a7805 */ /* 0x000fe2000001ff00 */
[----:B------:R-:W1:Y:S01]  /*0050*/  S2R R12, SR_CTAID.Y ;  /* 0x00000000000c7919 */ /* 0x000e620000002600 */
[----:B------:R-:W-:-:S03]  /*0060*/  ULDC.64 UR4, c[0x0][0x118] ;  /* 0x0000460000047ab9 */ /* 0x000fc60000000a00 */
[----:B------:R-:W2:Y:S01]  /*0070*/  S2R R16, SR_CTAID.X ;  /* 0x0000000000107919 */ /* 0x000ea20000002500 */
[----:B0-----:R-:W-:Y:S01]  /*0080*/  IMAD.SHL.U32 R13, R2, 0x8, RZ ;  /* 0x00000008020d7824 */ /* 0x001fe200078e00ff */
[--C-:B------:R-:W-:Y:S02]  /*0090*/  SHF.R.U32.HI R42, RZ, 0x5, R2.reuse ;  /* 0x00000005ff2a7819 */ /* 0x100fe40000011602 */
[----:B------:R-:W-:Y:S01]  /*00a0*/  SHF.R.U32.HI R3, RZ, 0x2, R2 ;  /* 0x00000002ff037819 */ /* 0x000fe20000011602 */
[----:B-1----:R-:W-:Y:S01]  /*00b0*/  IMAD.SHL.U32 R0, R12, 0x20, RZ ;  /* 0x000000200c007824 */ /* 0x002fe200078e00ff */
[----:B------:R-:W-:Y:S02]  /*00c0*/  LOP3.LUT R13, R13, 0x18, RZ, 0xc0, !PT ;  /* 0x000000180d0d7812 */ /* 0x000fe400078ec0ff */
[----:B------:R-:W-:Y:S01]  /*00d0*/  SGXT.U32 R42, R42, 0x2 ;  /* 0x000000022a2a781a */ /* 0x000fe20000000000 */
[----:B--2---:R-:W-:Y:S01]  /*00e0*/  IMAD.SHL.U32 R40, R16, 0x20, RZ ;  /* 0x0000002010287824 */ /* 0x004fe200078e00ff */
[----:B------:R-:W-:-:S02]  /*00f0*/  LOP3.LUT R6, R0, R13, RZ, 0xfc, !PT ;  /* 0x0000000d00067212 */ /* 0x000fc400078efcff */
[----:B------:R-:W-:Y:S01]  /*0100*/  SGXT.U32 R3, R3, 0x3 ;  /* 0x000000030303781a */ /* 0x000fe20000000000 */
[----:B------:R-:W-:Y:S01]  /*0110*/  IMAD.SHL.U32 R4, R42, 0x8, RZ ;  /* 0x000000082a047824 */ /* 0x000fe200078e00ff */
[----:B------:R-:W-:-:S04]  /*0120*/  SHF.R.S32.HI R5, RZ, 0x1f, R6 ;  /* 0x0000001fff057819 */ /* 0x000fc80000011406 */
[----:B------:R-:W-:Y:S02]  /*0130*/  LEA.HI R7, R5, R6, RZ, 0x9 ;  /* 0x0000000605077211 */ /* 0x000fe400078f48ff */
[----:B------:R-:W-:Y:S02]  /*0140*/  LOP3.LUT R4, R4, R3, RZ, 0xfc, !PT ;  /* 0x0000000304047212 */ /* 0x000fe400078efcff */
[C---:B------:R-:W-:Y:S02]  /*0150*/  LOP3.LUT R3, R7.reuse, 0xfffffe00, RZ, 0xc0, !PT ;  /* 0xfffffe0007037812 */ /* 0x040fe400078ec0ff */
[----:B------:R-:W-:Y:S02]  /*0160*/  LOP3.LUT R5, R40, R4, RZ, 0xfc, !PT ;  /* 0x0000000428057212 */ /* 0x000fe400078efcff */
[----:B------:R-:W-:Y:S01]  /*0170*/  SHF.L.U32 R7, R7, 0x9, RZ ;  /* 0x0000000907077819 */ /* 0x000fe200000006ff */
[----:B------:R-:W-:Y:S01]  /*0180*/  IMAD.IADD R6, R6, 0x1, -R3 ;  /* 0x0000000106067824 */ /* 0x000fe200078e0a03 */
[----:B------:R-:W-:-:S02]  /*0190*/  ISETP.GE.AND P1, PT, R5, 0x100, PT ;  /* 0x000001000500780c */ /* 0x000fc40003f26270 */
[----:B------:R-:W-:Y:S01]  /*01a0*/  LOP3.LUT R7, R7, 0xfffc0000, RZ, 0xc0, !PT ;  /* 0xfffc000007077812 */ /* 0x000fe200078ec0ff */
[----:B------:R-:W-:-:S04]  /*01b0*/  IMAD R6, R5, 0x200, R6 ;  /* 0x0000020005067824 */ /* 0x000fc800078e0206 */
[----:B------:R-:W-:-:S04]  /*01c0*/  IMAD.IADD R6, R6, 0x1, R7 ;  /* 0x0000000106067824 */ /* 0x000fc800078e0207 */
[----:B------:R-:W-:-:S05]  /*01d0*/  IMAD.WIDE R14, R6, R24, c[0x0][0x160] ;  /* 0x00005800060e7625 */ /* 0x000fca00078e0218 */
[----:B------:R0:W2:Y:S01]  /*01e0*/  @!P1 LDG.E.EL.128 R8, [R14.64] ;  /* 0x000000040e089981 */ /* 0x0000a2000c2e1d00 */
[----:B------:R-:W-:Y:S01]  /*01f0*/  SHF.R.S32.HI R12, RZ, 0x1a, R12 ;  /* 0x0000001aff0c7819 */ /* 0x000fe2000001140c */
[----:B------:R-:W-:Y:S01]  /*0200*/  IMAD R30, R13, 0x21, R4 ;  /* 0x000000210d1e7824 */ /* 0x000fe200078e0204 */
[----:B------:R-:W-:Y:S02]  /*0210*/  LOP3.LUT R3, R0, R4, RZ, 0xfc, !PT ;  /* 0x0000000400037212 */ /* 0x000fe400078efcff */
[----:B------:R-:W-:Y:S01]  /*0220*/  SGXT R12, R12, 0x1 ;  /* 0x000000010c0c781a */ /* 0x000fe20000000200 */
[----:B------:R-:W-:Y:S01]  /*0230*/  IMAD.SHL.U32 R30, R30, 0x2, RZ ;  /* 0x000000021e1e7824 */ /* 0x000fe200078e00ff */
[----:B------:R-:W-:Y:S02]  /*0240*/  LOP3.LUT R28, R40, R13, RZ, 0xfc, !PT ;  /* 0x0000000d281c7212 */ /* 0x000fe400078efcff */
[----:B------:R-:W-:Y:S02]  /*0250*/  LEA.HI R12, R12, R3, RZ, 0x9 ;  /* 0x000000030c0c7211 */ /* 0x000fe400078f48ff */
[----:B------:R-:W-:-:S02]  /*0260*/  ISETP.GE.AND P0, PT, R28, 0x100, PT ;  /* 0x000001001c00780c */ /* 0x000fc40003f06270 */
[----:B------:R-:W-:-:S04]  /*0270*/  LOP3.LUT R12, R12, 0xfffe00, RZ, 0xc0, !PT ;  /* 0x00fffe000c0c7812 */ /* 0x000fc800078ec0ff */
[----:B------:R-:W-:-:S05]  /*0280*/  IADD3 R31, R3, -R12, RZ ;  /* 0x8000000c031f7210 */ /* 0x000fca0007ffe0ff */
[----:B------:R-:W-:-:S04]  /*0290*/  IMAD R31, R31, 0x100, R28 ;  /* 0x000001001f1f7824 */ /* 0x000fc800078e021c */
[----:B0-----:R-:W-:Y:S01]  /*02a0*/  IMAD.WIDE R14, R31, R24, c[0x0][0x168] ;  /* 0x00005a001f0e7625 */ /* 0x001fe200078e0218 */
[----:B--2---:R-:W-:Y:S01]  /*02b0*/  STS.U16 [R30], R8 ;  /* 0x000000081e007388 */ /* 0x004fe20000000400 */
[----:B------:R-:W-:Y:S02]  /*02c0*/  SHF.R.U32.HI R3, RZ, 0x10, R8 ;  /* 0x00000010ff037819 */ /* 0x000fe40000011608 */
[----:B------:R-:W-:Y:S01]  /*02d0*/  SHF.R.U32.HI R7, RZ, 0x10, R9 ;  /* 0x00000010ff077819 */ /* 0x000fe20000011609 */
[----:B------:R0:W-:Y:S01]  /*02e0*/  STS.U16 [R30+0x84], R9 ;  /* 0x000084091e007388 */ /* 0x0001e20000000400 */
[----:B------:R-:W-:Y:S02]  /*02f0*/  SHF.R.U32.HI R17, RZ, 0x10, R10 ;  /* 0x00000010ff117819 */ /* 0x000fe4000001160a */
[----:B------:R-:W-:Y:S01]  /*0300*/  SHF.R.U32.HI R19, RZ, 0x10, R11 ;  /* 0x00000010ff137819 */ /* 0x000fe2000001160b */
[----:B------:R-:W-:Y:S04]  /*0310*/  STS.U16 [R30+0x108], R10 ;  /* 0x0001080a1e007388 */ /* 0x000fe80000000400 */
[----:B------:R1:W-:Y:S01]  /*0320*/  STS.U16 [R30+0x18c], R11 ;  /* 0x00018c0b1e007388 */ /* 0x0003e20000000400 */
[----:B0-----:R-:W-:-:S03]  /*0330*/  CS2R R8, SRZ ;  /* 0x0000000000087805 */ /* 0x001fc6000001ff00 */
[----:B------:R-:W-:Y:S04]  /*0340*/  STS.U16 [R30+0x42], R3 ;  /* 0x000042031e007388 */ /* 0x000fe80000000400 */
[----:B------:R-:W-:Y:S01]  /*0350*/  STS.U16 [R30+0xc6], R7 ;  /* 0x0000c6071e007388 */ /* 0x000fe20000000400 */
[----:B-1----:R-:W-:-:S03]  /*0360*/  CS2R R10, SRZ ;  /* 0x00000000000a7805 */ /* 0x002fc6000001ff00 */
[----:B------:R-:W-:Y:S04]  /*0370*/  STS.U16 [R30+0x14a], R17 ;  /* 0x00014a111e007388 */ /* 0x000fe80000000400 */
[----:B------:R-:W-:Y:S04]  /*0380*/  STS.U16 [R30+0x1ce], R19 ;  /* 0x0001ce131e007388 */ /* 0x000fe80000000400 */
[----:B------:R-:W-:Y:S06]  /*0390*/  BAR.SYNC 0x0 ;  /* 0x0000000000007b1d */ /* 0x000fec0000000000 */
[----:B------:R-:W2:Y:S01]  /*03a0*/  @!P0 LDG.E.EL.128 R8, [R14.64] ;  /* 0x000000040e088981 */ /* 0x000ea2000c2e1d00 */
[----:B------:R-:W-:Y:S01]  /*03b0*/  IMAD R7, R13, 0x28, RZ ;  /* 0x000000280d077824 */ /* 0x000fe200078e02ff */
[----:B------:R-:W-:Y:S01]  /*03c0*/  LOP3.LUT R12, R16, 0x7fffffc, RZ, 0xc0, !PT ;  /* 0x07fffffc100c7812 */ /* 0x000fe200078ec0ff */
[--C-:B------:R-:W-:Y:S01]  /*03d0*/  IMAD R3, R4, 0x21, R13.reuse ;  /* 0x0000002104037824 */ /* 0x100fe200078e020d */
[----:B------:R-:W-:Y:S01]  /*03e0*/  IADD3 R33, R6, 0x20000, RZ ;  /* 0x0002000006217810 */ /* 0x000fe20007ffe0ff */
[----:B------:R-:W-:Y:S01]  /*03f0*/  CS2R R20, SRZ ;  /* 0x0000000000147805 */ /* 0x000fe2000001ff00 */
[----:B------:R-:W-:Y:S01]  /*0400*/  LOP3.LUT R7, R4, R7, RZ, 0xfc, !PT ;  /* 0x0000000704077212 */ /* 0x000fe200078efcff */
[----:B------:R-:W-:Y:S01]  /*0410*/  IMAD.SHL.U32 R3, R3, 0x2, RZ ;  /* 0x0000000203037824 */ /* 0x000fe200078e00ff */
[----:B------:R-:W-:Y:S01]  /*0420*/  ISETP.NE.AND P0, PT, R12, 0x4, PT ;  /* 0x000000040c00780c */ /* 0x000fe20003f05270 */
[----:B------:R-:W-:Y:S01]  /*0430*/  IMAD R4, R4, 0x28, R13 ;  /* 0x0000002804047824 */ /* 0x000fe200078e020d */
[----:B------:R-:W-:Y:S01]  /*0440*/  CS2R R22, SRZ ;  /* 0x0000000000167805 */ /* 0x000fe2000001ff00 */
[----:B------:R-:W-:Y:S01]  /*0450*/  IMAD.SHL.U32 R12, R7, 0x2, RZ ;  /* 0x00000002070c7824 */ /* 0x000fe200078e00ff */
[----:B------:R-:W-:Y:S01]  /*0460*/  LDS.U16 R46, [R3] ;  /* 0x00000000032e7984 */ /* 0x000fe20000000400 */
[----:B------:R-:W-:Y:S01]  /*0470*/  IADD3 R25, R6, -0x10000, RZ ;  /* 0xffff000006197810 */ /* 0x000fe20007ffe0ff */
[----:B------:R-:W-:-:S02]  /*0480*/  IMAD.WIDE R32, R33, R24, c[0x0][0x160] ;  /* 0x0000580021207625 */ /* 0x000fc400078e0218 */
[----:B------:R-:W-:Y:S04]  /*0490*/  LDS.U16 R41, [R3+0x2] ;  /* 0x0000020003297984 */ /* 0x000fe80000000400 */
[----:B------:R-:W-:Y:S04]  /*04a0*/  LDS.U16 R27, [R3+0x4] ;  /* 0x00000400031b7984 */ /* 0x000fe80000000400 */
[----:B------:R-:W0:Y:S04]  /*04b0*/  LDS.U16 R43, [R3+0x6] ;  /* 0x00000600032b7984 */ /* 0x000e280000000400 */
[----:B------:R-:W1:Y:S04]  /*04c0*/  LDS.U16 R26, [R3+0x8] ;  /* 0x00000800031a7984 */ /* 0x000e680000000400 */
[----:B------:R-:W-:Y:S04]  /*04d0*/  LDS.U16 R45, [R3+0xa] ;  /* 0x00000a00032d7984 */ /* 0x000fe80000000400 */
[----:B------:R-:W-:Y:S04]  /*04e0*/  LDS.U16 R44, [R3+0xc] ;  /* 0x00000c00032c7984 */ /* 0x000fe80000000400 */
[----:B------:R-:W-:Y:S04]  /*04f0*/  LDS.U16 R29, [R3+0xe] ;  /* 0x00000e00031d7984 */ /* 0x000fe80000000400 */
[----:B------:R-:W-:Y:S06]  /*0500*/  BAR.SYNC 0x0 ;  /* 0x0000000000007b1d */ /* 0x000fec0000000000 */
[----:B------:R-:W-:Y:S01]  /*0510*/  CS2R R18, SRZ ;  /* 0x0000000000127805 */ /* 0x000fe2000001ff00 */
[----:B------:R-:W-:Y:S01]  /*0520*/  IMAD.WIDE R24, R25, R24, c[0x0][0x160] ;  /* 0x0000580019187625 */ /* 0x000fe200078e0218 */
[----:B--2---:R-:W-:Y:S01]  /*0530*/  PRMT R13, R8, 0x7632, R13 ;  /* 0x00007632080d7816 */ /* 0x004fe2000000000d */
[----:B------:R-:W-:Y:S01]  /*0540*/  STS.U16 [R12], R8 ;  /* 0x000000080c007388 */ /* 0x000fe20000000400 */
[----:B------:R-:W-:-:S02]  /*0550*/  PRMT R14, R9, 0x7632, R14 ;  /* 0x00007632090e7816 */ /* 0x000fc4000000000e */
[----:B------:R-:W-:Y:S01]  /*0560*/  PRMT R15, R10, 0x7632, R15 ;  /* 0x000076320a0f7816 */ /* 0x000fe2000000000f */
[----:B------:R-:W-:Y:S01]  /*0570*/  STS.U16 [R12+0x50], R13 ;  /* 0x0000500d0c007388 */ /* 0x000fe20000000400 */
[----:B------:R-:W-:-:S03]  /*0580*/  PRMT R16, R11, 0x7632, R16 ;  /* 0x000076320b107816 */ /* 0x000fc60000000010 */
[----:B------:R-:W-:Y:S04]  /*0590*/  STS.U16 [R12+0xf0], R14 ;  /* 0x0000f00e0c007388 */ /* 0x000fe80000000400 */
[----:B------:R-:W-:Y:S04]  /*05a0*/  STS.U16 [R12+0x190], R15 ;  /* 0x0001900f0c007388 */ /* 0x000fe80000000400 */
[----:B------:R2:W-:Y:S04]  /*05b0*/  STS.U16 [R12+0x230], R16 ;  /* 0x000230100c007388 */ /* 0x0005e80000000400 */
[----:B------:R-:W-:Y:S04]  /*05c0*/  STS.U16 [R12+0xa0], R9 ;  /* 0x0000a0090c007388 */ /* 0x000fe80000000400 */
[----:B------:R-:W-:Y:S04]  /*05d0*/  STS.U16 [R12+0x140], R10 ;  /* 0x0001400a0c007388 */ /* 0x000fe80000000400 */
[----:B------:R-:W-:Y:S01]  /*05e0*/  STS.U16 [R12+0x1e0], R11 ;  /* 0x0001e00b0c007388 */ /* 0x000fe20000000400 */
[----:B--2---:R-:W-:-:S03]  /*05f0*/  CS2R R16, SRZ ;  /* 0x0000000000107805 */ /* 0x004fc6000001ff00 */
[----:B------:R-:W-:Y:S06]  /*0600*/  BAR.SYNC 0x0 ;  /* 0x0000000000007b1d */ /* 0x000fec0000000000 */
[----:B------:R-:W-:Y:S01]  /*0610*/  IMAD.SHL.U32 R12, R4, 0x2, RZ ;  /* 0x00000002040c7824 */ /* 0x000fe200078e00ff */
[----:B------:R2:W3:Y:S05]  /*0620*/  @!P1 LDG.E.EL.128 R20, [R32.64] ;  /* 0x0000000420149981 */ /* 0x0004ea000c2e1d00 */
[----:B------:R-:W-:Y:S04]  /*0630*/  LDS.128 R12, [R12] ;  /* 0x000000000c0c7984 */ /* 0x000fe80000000c00 */
[----:B------:R-:W-:Y:S06]  /*0640*/  BAR.SYNC 0x0 ;  /* 0x0000000000007b1d */ /* 0x000fec0000000000 */
[----:B------:R-:W-:Y:S04]  /*0650*/  STS.U16 [R30], RZ ;  /* 0x000000ff1e007388 */ /* 0x000fe80000000400 */
[----:B------:R-:W-:Y:S04]  /*0660*/  STS.U16 [R30+0x42], RZ ;  /* 0x000042ff1e007388 */ /* 0x000fe80000000400 */
[----:B------:R-:W-:Y:S04]  /*0670*/  STS.U16 [R30+0x84], RZ ;  /* 0x000084ff1e007388 */ /* 0x000fe80000000400 */
[----:B------:R-:W-:Y:S04]  /*0680*/  STS.U16 [R30+0xc6], RZ ;  /* 0x0000c6ff1e007388 */ /* 0x000fe80000000400 */
[----:B------:R-:W-:Y:S04]  /*0690*/  STS.U16 [R30+0x108], RZ ;  /* 0x000108ff1e007388 */ /* 0x000fe80000000400 */
[----:B------:R-:W-:Y:S04]  /*06a0*/  STS.U16 [R30+0x14a], RZ ;  /* 0x00014aff1e007388 */ /* 0x000fe80000000400 */
[----:B------:R-:W-:Y:S04]  /*06b0*/  STS.U16 [R30+0x18c], RZ ;  /* 0x00018cff1e007388 */ /* 0x000fe80000000400 */
[----:B------:R-:W-:Y:S04]  /*06c0*/  STS.U16 [R30+0x1ce], RZ ;  /* 0x0001ceff1e007388 */ /* 0x000fe80000000400 */
[----:B------:R-:W-:Y:S06]  /*06d0*/  BAR.SYNC 0x0 ;  /* 0x0000000000007b1d */ /* 0x000fec0000000000 */
[----:B------:R4:W5:Y:S04]  /*06e0*/  @!P0 LDG.E.EL.128 R16, [R24.64] ;  /* 0x0000000418108981 */ /* 0x000968000c2e1d00 */
[----:B--2---:R-:W-:Y:S04]  /*06f0*/  LDS.U16 R32, [R3] ;  /* 0x0000000003207984 */ /* 0x004fe80000000400 */
[----:B------:R-:W-:Y:S01]  /*0700*/  LDS.U16 R33, [R3+0x2] ;  /* 0x0000020003217984 */ /* 0x000fe20000000400 */
[----:B----4-:R-:W-:Y:S01]  /*0710*/  IADD3 R24, R31, -0x80, RZ ;  /* 0xffffff801f187810 */ /* 0x010fe20007ffe0ff */
[----:B------:R-:W-:-:S02]  /*0720*/  IMAD.MOV.U32 R25, RZ, RZ, 0x2 ;  /* 0x00000002ff197424 */ /* 0x000fc400078e00ff */
[----:B------:R-:W-:Y:S02]  /*0730*/  LDS.U16 R34, [R3+0x4] ;  /* 0x0000040003227984 */ /* 0x000fe40000000400 */
[----:B------:R-:W-:Y:S02]  /*0740*/  IMAD.WIDE R24, R24, R25, c[0x0][0x170] ;  /* 0x00005c0018187625 */ /* 0x000fe400078e0219 */
[----:B------:R-:W-:Y:S04]  /*0750*/  LDS.U16 R35, [R3+0x6] ;  /* 0x0000060003237984 */ /* 0x000fe80000000400 */
[----:B------:R-:W-:Y:S04]  /*0760*/  LDS.U16 R36, [R3+0x8] ;  /* 0x0000080003247984 */ /* 0x000fe80000000400 */
[----:B------:R-:W-:Y:S04]  /*0770*/  LDS.U16 R37, [R3+0xa] ;  /* 0x00000a0003257984 */ /* 0x000fe80000000400 */
[----:B------:R-:W-:Y:S04]  /*0780*/  LDS.U16 R38, [R3+0xc] ;  /* 0x00000c0003267984 */ /* 0x000fe80000000400 */
[----:B------:R-:W-:Y:S04]  /*0790*/  LDS.U16 R39, [R3+0xe] ;  /* 0x00000e0003277984 */ /* 0x000fe80000000400 */
[----:B------:R-:W-:Y:S06]  /*07a0*/  BAR.SYNC 0x0 ;  /* 0x0000000000007b1d */ /* 0x000fec0000000000 */
[----:B-----5:R-:W-:-:S02]  /*07b0*/  SEL R17, R17, RZ, !P0 ;  /* 0x000000ff11117207 */ /* 0x020fc40004000000 */
[----:B------:R-:W-:Y:S02]  /*07c0*/  SEL R47, R16, RZ, !P0 ;  /* 0x000000ff102f7207 */ /* 0x000fe40004000000 */
[----:B------:R-:W-:Y:S01]  /*07d0*/  SEL R49, R18, RZ, !P0 ;  /* 0x000000ff12317207 */ /* 0x000fe20004000000 */
[----:B------:R2:W-:Y:S01]  /*07e0*/  STS.U16 [R30+0x84], R17 ;  /* 0x000084111e007388 */ /* 0x0005e20000000400 */
[----:B------:R-:W-:Y:S02]  /*07f0*/  SEL R51, R19, RZ, !P0 ;  /* 0x000000ff13337207 */ /* 0x000fe40004000000 */
[----:B------:R-:W-:Y:S01]  /*0800*/  SHF.R.U32.HI R53, RZ, 0x10, R47 ;  /* 0x00000010ff357819 */ /* 0x000fe2000001162f */
[----:B------:R-:W-:Y:S01]  /*0810*/  CS2R R18, SRZ ;  /* 0x0000000000127805 */ /* 0x000fe2000001ff00 */
[----:B------:R-:W-:Y:S01]  /*0820*/  SHF.R.U32.HI R48, RZ, 0x10, R17 ;  /* 0x00000010ff307819 */ /* 0x000fe20000011611 */
[----:B------:R-:W-:Y:S01]  /*0830*/  STS.U16 [R30], R47 ;  /* 0x0000002f1e007388 */ /* 0x000fe20000000400 */
[----:B------:R-:W-:-:S02]  /*0840*/  SHF.R.U32.HI R50, RZ, 0x10, R49 ;  /* 0x00000010ff327819 */ /* 0x000fc40000011631 */
[----:B------:R-:W-:Y:S01]  /*0850*/  SHF.R.U32.HI R52, RZ, 0x10, R51 ;  /* 0x00000010ff347819 */ /* 0x000fe20000011633 */
[----:B--2---:R-:W-:Y:S01]  /*0860*/  CS2R R16, SRZ ;  /* 0x0000000000107805 */ /* 0x004fe2000001ff00 */
[----:B------:R-:W-:Y:S04]  /*0870*/  STS.U16 [R30+0x108], R49 ;  /* 0x000108311e007388 */ /* 0x000fe80000000400 */
[----:B------:R-:W-:Y:S04]  /*0880*/  STS.U16 [R30+0x18c], R51 ;  /* 0x00018c331e007388 */ /* 0x000fe80000000400 */
[----:B------:R-:W-:Y:S04]  /*0890*/  STS.U16 [R30+0x42], R53 ;  /* 0x000042351e007388 */ /* 0x000fe80000000400 */
[----:B------:R-:W-:Y:S04]  /*08a0*/  STS.U16 [R30+0xc6], R48 ;  /* 0x0000c6301e007388 */ /* 0x000fe80000000400 */
[----:B------:R-:W-:Y:S04]  /*08b0*/  STS.U16 [R30+0x14a], R50 ;  /* 0x00014a321e007388 */ /* 0x000fe80000000400 */
[----:B------:R-:W-:Y:S04]  /*08c0*/  STS.U16 [R30+0x1ce], R52 ;  /* 0x0001ce341e007388 */ /* 0x000fe80000000400 */
[----:B------:R-:W-:Y:S06]  /*08d0*/  BAR.SYNC 0x0 ;  /* 0x0000000000007b1d */ /* 0x000fec0000000000 */
[----:B------:R2:W4:Y:S01]  /*08e0*/  @!P0 LDG.E.EL.128 R16, [R24.64] ;  /* 0x0000000418108981 */ /* 0x000522000c2e1d00 */
[----:B------:R-:W-:Y:S01]  /*08f0*/  ISETP.GT.AND P3, PT, R28, 0x7f, PT ;  /* 0x0000007f1c00780c */ /* 0x000fe20003f64270 */
[----:B------:R-:W-:Y:S01]  /*0900*/  IMAD.SHL.U32 R52, R7, 0x2, RZ ;  /* 0x0000000207347824 */ /* 0x000fe200078e00ff */
[----:B0-----:R-:W-:Y:S01]  /*0910*/  SHF.L.U32 R43, R43, 0x10, RZ ;  /* 0x000000102b2b7819 */ /* 0x001fe200000006ff */
[----:B------:R-:W-:Y:S01]  /*0920*/  LDS.U16 R47, [R3+0x2] ;  /* 0x00000200032f7984 */ /* 0x000fe20000000400 */
[----:B------:R-:W-:Y:S01]  /*0930*/  ISETP.GE.AND P1, PT, R5, 0x80, PT ;  /* 0x000000800500780c */ /* 0x000fe20003f26270 */
[----:B-1----:R-:W-:-:S02]  /*0940*/  IMAD.U32 R26, R26, 0x10000, RZ ;  /* 0x000100001a1a7824 */ /* 0x002fc400078e00ff */
[----:B------:R-:W0:Y:S01]  /*0950*/  LDS.U16 R48, [R3] ;  /* 0x0000000003307984 */ /* 0x000e220000000400 */
[----:B--2---:R-:W-:Y:S01]  /*0960*/  IMAD.SHL.U32 R25, R42, 0x4, RZ ;  /* 0x000000042a197824 */ /* 0x004fe200078e00ff */
[----:B------:R-:W-:Y:S01]  /*0970*/  PRMT R24, R8, 0x7632, R24 ;  /* 0x0000763208187816 */ /* 0x000fe20000000018 */
[----:B------:R-:W-:Y:S01]  /*0980*/  IMAD.U32 R42, R41, 0x10000, RZ ;  /* 0x00010000292a7824 */ /* 0x000fe200078e00ff */
[----:B------:R-:W-:Y:S03]  /*0990*/  LDS.U16 R50, [R3+0xa] ;  /* 0x00000a0003327984 */ /* 0x000fe60000000400 */
[----:B------:R-:W-:Y:S01]  /*09a0*/  IMAD.U32 R24, R24, 0x10000, RZ ;  /* 0x0001000018187824 */ /* 0x000fe200078e00ff */
[----:B------:R-:W-:Y:S01]  /*09b0*/  LDS.U16 R51, [R3+0xc] ;  /* 0x00000c0003337984 */ /* 0x000fe20000000400 */
[----:B0-----:R-:W-:-:S04]  /*09c0*/  SHF.L.U32 R48, R48, 0x10, RZ ;  /* 0x0000001030307819 */ /* 0x001fc800000006ff */
[----:B------:R-:W-:Y:S02]  /*09d0*/  LOP3.LUT R48, R48, 0x80000000, RZ, 0x3c, !PT ;  /* 0x8000000030307812 */ /* 0x000fe400078e3cff */
[----:B----4-:R-:W-:Y:S02]  /*09e0*/  SEL R49, R16, RZ, !P0 ;  /* 0x000000ff10317207 */ /* 0x010fe40004000000 */
[----:B------:R-:W-:Y:S02]  /*09f0*/  SHF.L.U32 R16, R47, 0x10, RZ ;  /* 0x000000102f107819 */ /* 0x000fe400000006ff */
[C---:B------:R-:W-:Y:S02]  /*0a00*/  PRMT R47, R49.reuse, 0x7632, R47 ;  /* 0x00007632312f7816 */ /* 0x040fe4000000002f */
[----:B------:R-:W-:Y:S02]  /*0a10*/  LOP3.LUT R16, R16, 0x80000000, RZ, 0x3c, !PT ;  /* 0x8000000010107812 */ /* 0x000fe400078e3cff */
[----:B------:R-:W-:Y:S01]  /*0a20*/  PRMT R53, R49, 0x7632, R53 ;  /* 0x0000763231357816 */ /* 0x000fe20000000035 */
[----:B------:R-:W-:Y:S01]  /*0a30*/  IMAD.U32 R47, R47, 0x10000, RZ ;  /* 0x000100002f2f7824 */ /* 0x000fe200078e00ff */
[----:B------:R-:W-:-:S03]  /*0a40*/  SEL R19, R19, RZ, !P0 ;  /* 0x000000ff13137207 */ /* 0x000fc60004000000 */
[----:B------:R-:W-:Y:S01]  /*0a50*/  FFMA R47, R16, R47, RZ ;  /* 0x0000002f102f7223 */ /* 0x000fe200000000ff */
[----:B------:R-:W-:-:S04]  /*0a60*/  SHF.R.U32.HI R16, RZ, 0x3, R2 ;  /* 0x00000003ff107819 */ /* 0x000fc80000011602 */
[----:B------:R-:W-:Y:S02]  /*0a70*/  SGXT.U32 R16, R16, 0x2 ;  /* 0x000000021010781a */ /* 0x000fe40000000000 */
[----:B------:R-:W-:Y:S02]  /*0a80*/  FSEL R41, R47, RZ, P3 ;  /* 0x000000ff2f297208 */ /* 0x000fe40001800000 */
[----:B------:R-:W-:Y:S02]  /*0a90*/  LOP3.LUT R47, R25, R16, RZ, 0xfc, !PT ;  /* 0x00000010192f7212 */ /* 0x000fe400078efcff */
[----:B------:R-:W-:Y:S01]  /*0aa0*/  LDS.U16 R25, [R3+0x6] ;  /* 0x0000060003197984 */ /* 0x000fe20000000400 */
[----:B------:R-:W-:Y:S01]  /*0ab0*/  FFMA R41, R24, R42, R41 ;  /* 0x0000002a18297223 */ /* 0x000fe20000000029 */
[C---:B------:R-:W-:Y:S02]  /*0ac0*/  LOP3.LUT R42, R40.reuse, R47, RZ, 0xfc, !PT ;  /* 0x0000002f282a7212 */ /* 0x040fe400078efcff */
[----:B------:R-:W-:Y:S01]  /*0ad0*/  LOP3.LUT R40, R40, 0x10, R47, 0xfe, !PT ;  /* 0x0000001028287812 */ /* 0x000fe200078efe2f */
[----:B------:R-:W0:Y:S04]  /*0ae0*/  LDS.U16 R24, [R3+0x8] ;  /* 0x0000080003187984 */ /* 0x000e280000000400 */
[----:B------:R-:W1:Y:S04]  /*0af0*/  LDS.U16 R47, [R3+0x4] ;  /* 0x00000400032f7984 */ /* 0x000e680000000400 */
[----:B------:R-:W2:Y:S04]  /*0b00*/  LDS.U16 R16, [R3+0xe] ;  /* 0x00000e0003107984 */ /* 0x000ea80000000400 */
[----:B------:R-:W-:Y:S06]  /*0b10*/  BAR.SYNC 0x0 ;  /* 0x0000000000007b1d */ /* 0x000fec0000000000 */
[----:B------:R4:W-:Y:S04]  /*0b20*/  STS.U16 [R52+0x50], R53 ;  /* 0x0000503534007388 */ /* 0x0009e80000000400 */
[----:B------:R5:W-:Y:S04]  /*0b30*/  STS.U16 [R52], R49 ;  /* 0x0000003134007388 */ /* 0x000be80000000400 */
[----:B------:R-:W-:Y:S01]  /*0b40*/  STS.U16 [R52+0x1e0], R19 ;  /* 0x0001e01334007388 */ /* 0x000fe20000000400 */
[----:B----4-:R-:W-:-:S04]  /*0b50*/  IMAD.U32 R53, R49, 0x10000, RZ ;  /* 0x0001000031357824 */ /* 0x010fc800078e00ff */
[----:B------:R-:W-:Y:S01]  /*0b60*/  FFMA R48, R48, R53, RZ ;  /* 0x0000003530307223 */ /* 0x000fe200000000ff */
[----:B-----5:R-:W-:Y:S02]  /*0b70*/  IMAD.U32 R49, R8, 0x10000, RZ ;  /* 0x0001000008317824 */ /* 0x020fe400078e00ff */
[----:B------:R-:W-:Y:S02]  /*0b80*/  IMAD.U32 R53, R46, 0x10000, RZ ;  /* 0x000100002e357824 */ /* 0x000fe400078e00ff */
[----:B------:R-:W-:Y:S02]  /*0b90*/  FSEL R8, R48, RZ, P3 ;  /* 0x000000ff30087208 */ /* 0x000fe40001800000 */
[----:B0-----:R-:W-:-:S03]  /*0ba0*/  SHF.L.U32 R24, R24, 0x10, RZ ;  /* 0x0000001018187819 */ /* 0x001fc600000006ff */
[----:B------:R-:W-:Y:S01]  /*0bb0*/  FFMA R8, R49, R53, R8 ;  /* 0x0000003531087223 */ /* 0x000fe20000000008 */
[----:B------:R-:W-:Y:S01]  /*0bc0*/  SEL R53, R17, RZ, !P0 ;  /* 0x000000ff11357207 */ /* 0x000fe20004000000 */
[----:B------:R-:W-:Y:S01]  /*0bd0*/  IMAD.U32 R17, R25, 0x10000, RZ ;  /* 0x0001000019117824 */ /* 0x000fe200078e00ff */
[----:B------:R-:W-:Y:S02]  /*0be0*/  IADD3 R49, R6, 0x10000, RZ ;  /* 0x0001000006317810 */ /* 0x000fe40007ffe0ff */
[----:B------:R-:W-:Y:S01]  /*0bf0*/  PRMT R25, R53, 0x7632, R25 ;  /* 0x0000763235197816 */ /* 0x000fe20000000019 */
[----:B------:R-:W-:Y:S01]  /*0c00*/  STS.U16 [R52+0xa0], R53 ;  /* 0x0000a03534007388 */ /* 0x000fe20000000400 */
[----:B------:R-:W-:-:S03]  /*0c10*/  LOP3.LUT R17, R17, 0x80000000, RZ, 0x3c, !PT ;  /* 0x8000000011117812 */ /* 0x000fc600078e3cff */
[----:B------:R-:W-:Y:S02]  /*0c20*/  IMAD.U32 R46, R25, 0x10000, RZ ;  /* 0x00010000192e7824 */ /* 0x000fe400078e00ff */
[----:B------:R-:W-:Y:S02]  /*0c30*/  IMAD.U32 R25, R9, 0x10000, RZ ;  /* 0x0001000009197824 */ /* 0x000fe400078e00ff */
[----:B------:R-:W-:Y:S01]  /*0c40*/  FFMA R46, R17, R46, RZ ;  /* 0x0000002e112e7223 */ /* 0x000fe200000000ff */
[----:B------:R-:W-:Y:S01]  /*0c50*/  PRMT R17, R9, 0x7632, R17 ;  /* 0x0000763209117816 */ /* 0x000fe20000000011 */
[----:B------:R-:W-:Y:S01]  /*0c60*/  IMAD.U32 R9, R27, 0x10000, RZ ;  /* 0x000100001b097824 */ /* 0x000fe200078e00ff */
[----:B------:R-:W-:Y:S02]  /*0c70*/  PRMT R27, R53, 0x7632, R27 ;  /* 0x00007632351b7816 */ /* 0x000fe4000000001b */
[----:B------:R-:W-:Y:S01]  /*0c80*/  FSEL R46, R46, RZ, P3 ;  /* 0x000000ff2e2e7208 */ /* 0x000fe20001800000 */
[----:B------:R-:W-:-:S02]  /*0c90*/  IMAD.U32 R17, R17, 0x10000, RZ ;  /* 0x0001000011117824 */ /* 0x000fc400078e00ff */
[----:B------:R0:W-:Y:S02]  /*0ca0*/  STS.U16 [R52+0xf0], R27 ;  /* 0x0000f01b34007388 */ /* 0x0001e40000000400 */
[----:B------:R-:W-:Y:S01]  /*0cb0*/  FFMA R43, R43, R17, R46 ;  /* 0x000000112b2b7223 */ /* 0x000fe2000000002e */
[----:B-1----:R-:W-:Y:S02]  /*0cc0*/  IMAD.U32 R17, R47, 0x10000, RZ ;  /* 0x000100002f117824 */ /* 0x002fe400078e00ff */
[----:B------:R-:W-:-:S03]  /*0cd0*/  IMAD.U32 R46, R53, 0x10000, RZ ;  /* 0x00010000352e7824 */ /* 0x000fc600078e00ff */
[----:B------:R-:W-:-:S05]  /*0ce0*/  LOP3.LUT R17, R17, 0x80000000, RZ, 0x3c, !PT ;  /* 0x8000000011117812 */ /* 0x000fca00078e3cff */
[----:B------:R-:W-:-:S05]  /*0cf0*/  FFMA R17, R17, R46, RZ ;  /* 0x0000002e11117223 */ /* 0x000fca00000000ff */
[----:B------:R-:W-:Y:S02]  /*0d00*/  FSEL R46, R17, RZ, P3 ;  /* 0x000000ff112e7208 */ /* 0x000fe40001800000 */
[----:B------:R-:W-:Y:S02]  /*0d10*/  SEL R17, R18, RZ, !P0 ;  /* 0x000000ff12117207 */ /* 0x000fe40004000000 */
[----:B------:R-:W-:Y:S01]  /*0d20*/  LOP3.LUT R18, R24, 0x80000000, RZ, 0x3c, !PT ;  /* 0x8000000018127812 */ /* 0x000fe200078e3cff */
[----:B------:R-:W-:Y:S01]  /*0d30*/  FFMA R9, R9, R25, R46 ;  /* 0x0000001909097223 */ /* 0x000fe2000000002e */
[----:B------:R-:W-:Y:S01]  /*0d40*/  IMAD.MOV.U32 R46, RZ, RZ, 0x2 ;  /* 0x00000002ff2e7424 */ /* 0x000fe200078e00ff */
[----:B------:R-:W-:Y:S01]  /*0d50*/  STS.U16 [R52+0x140], R17 ;  /* 0x0001401134007388 */ /* 0x000fe20000000400 */
[----:B------:R-:W-:Y:S02]  /*0d60*/  IMAD.U32 R25, R17, 0x10000, RZ ;  /* 0x0001000011197824 */ /* 0x000fe400078e00ff */
[----:B------:R-:W-:-:S02]  /*0d70*/  IMAD.WIDE R48, R49, R46, c[0x0][0x160] ;  /* 0x0000580031307625 */ /* 0x000fc400078e022e */
[----:B------:R-:W-:Y:S02]  /*0d80*/  FFMA R18, R18, R25, RZ ;  /* 0x0000001912127223 */ /* 0x000fe400000000ff */
[----:B------:R-:W-:-:S03]  /*0d90*/  CS2R R24, SRZ ;  /* 0x0000000000187805 */ /* 0x000fc6000001ff00 */
[----:B------:R-:W-:Y:S01]  /*0da0*/  FSEL R47, R18, RZ, P3 ;  /* 0x000000ff122f7208 */ /* 0x000fe20001800000 */
[----:B------:R-:W-:Y:S01]  /*0db0*/  IMAD.U32 R18, R10, 0x10000, RZ ;  /* 0x000100000a127824 */ /* 0x000fe200078e00ff */
[----:B------:R-:W-:-:S03]  /*0dc0*/  PRMT R10, R17, 0x7632, R10 ;  /* 0x00007632110a7816 */ /* 0x000fc6000000000a */
[----:B------:R-:W-:Y:S01]  /*0dd0*/  FFMA R47, R26, R18, R47 ;  /* 0x000000121a2f7223 */ /* 0x000fe2000000002f */
[----:B------:R-:W-:Y:S01]  /*0de0*/  PRMT R18, R19, 0x7632, R18 ;  /* 0x0000763213127816 */ /* 0x000fe20000000012 */
[----:B0-----:R-:W-:Y:S01]  /*0df0*/  CS2R R26, SRZ ;  /* 0x00000000001a7805 */ /* 0x001fe2000001ff00 */
[----:B------:R-:W-:Y:S04]  /*0e00*/  STS.U16 [R52+0x190], R10 ;  /* 0x0001900a34007388 */ /* 0x000fe80000000400 */
[----:B------:R-:W-:Y:S04]  /*0e10*/  STS.U16 [R52+0x230], R18 ;  /* 0x0002301234007388 */ /* 0x000fe80000000400 */
[----:B------:R-:W-:Y:S06]  /*0e20*/  BAR.SYNC 0x0 ;  /* 0x0000000000007b1d */ /* 0x000fec0000000000 */
[----:B------:R-:W4:Y:S01]  /*0e30*/  @!P1 LDG.E.EL.128 R24, [R48.64] ;  /* 0x0000000430189981 */ /* 0x000f22000c2e1d00 */
[----:B------:R-:W-:Y:S01]  /*0e40*/  IMAD.U32 R50, R50, 0x10000, RZ ;  /* 0x0001000032327824 */ /* 0x000fe200078e00ff */
[----:B------:R-:W-:Y:S01]  /*0e50*/  PRMT R10, R17, 0x7632, R10 ;  /* 0x00007632110a7816 */ /* 0x000fe2000000000a */
[----:B------:R-:W-:Y:S01]  /*0e60*/  IMAD.U32 R51, R51, 0x10000, RZ ;  /* 0x0001000033337824 */ /* 0x000fe200078e00ff */
[----:B------:R-:W-:Y:S01]  /*0e70*/  ISETP.GE.AND P2, PT, R28, 0x80, PT ;  /* 0x000000801c00780c */ /* 0x000fe20003f46270 */
[----:B------:R-:W-:Y:S01]  /*0e80*/  IMAD.U32 R45, R45, 0x10000, RZ ;  /* 0x000100002d2d7824 */ /* 0x000fe200078e00ff */
[----:B------:R-:W-:Y:S01]  /*0e90*/  LOP3.LUT R17, R50, 0x80000000, RZ, 0x3c, !PT ;  /* 0x8000000032117812 */ /* 0x000fe200078e3cff */
[----:B--2---:R-:W-:Y:S01]  /*0ea0*/  IMAD.U32 R16, R16, 0x10000, RZ ;  /* 0x0001000010107824 */ /* 0x004fe200078e00ff */
[----:B------:R-:W-:Y:S01]  /*0eb0*/  SHF.L.U32 R18, R10, 0x10, RZ ;  /* 0x000000100a127819 */ /* 0x000fe200000006ff */
[----:B------:R-:W-:-:S04]  /*0ec0*/  IMAD.U32 R44, R44, 0x10000, RZ ;  /* 0x000100002c2c7824 */ /* 0x000fc800078e00ff */
[----:B------:R-:W-:Y:S01]  /*0ed0*/  FFMA R17, R17, R18, RZ ;  /* 0x0000001211117223 */ /* 0x000fe200000000ff */
[----:B------:R-:W-:Y:S02]  /*0ee0*/  PRMT R18, R10, 0x7632, R18 ;  /* 0x000076320a127816 */ /* 0x000fe40000000012 */
[----:B------:R-:W-:Y:S01]  /*0ef0*/  LOP3.LUT R10, R51, 0x80000000, RZ, 0x3c, !PT ;  /* 0x80000000330a7812 */ /* 0x000fe200078e3cff */
[C---:B------:R-:W-:Y:S01]  /*0f00*/  IMAD.U32 R51, R19.reuse, 0x10000, RZ ;  /* 0x0001000013337824 */ /* 0x040fe200078e00ff */
[----:B------:R-:W-:Y:S01]  /*0f10*/  PRMT R19, R19, 0x7632, R19 ;  /* 0x0000763213137816 */ /* 0x000fe20000000013 */
[----:B------:R-:W-:Y:S01]  /*0f20*/  IMAD.U32 R50, R18, 0x10000, RZ ;  /* 0x0001000012327824 */ /* 0x000fe200078e00ff */
[----:B------:R-:W-:Y:S01]  /*0f30*/  FSEL R18, R17, RZ, P3 ;  /* 0x000000ff11127208 */ /* 0x000fe20001800000 */
[----:B------:R-:W-:Y:S01]  /*0f40*/  FFMA R51, R10, R51, RZ ;  /* 0x000000330a337223 */ /* 0x000fe200000000ff */
[----:B------:R-:W-:-:S03]  /*0f50*/  SHF.L.U32 R17, R11, 0x10, RZ ;  /* 0x000000100b117819 */ /* 0x000fc600000006ff */
[----:B------:R-:W-:Y:S01]  /*0f60*/  FFMA R10, R45, R50, R18 ;  /* 0x000000322d0a7223 */ /* 0x000fe20000000012 */
[----:B------:R-:W-:Y:S02]  /*0f70*/  FSEL R51, R51, RZ, P3 ;  /* 0x000000ff33337208 */ /* 0x000fe40001800000 */
[----:B------:R-:W-:Y:S01]  /*0f80*/  LOP3.LUT R45, R16, 0x80000000, RZ, 0x3c, !PT ;  /* 0x80000000102d7812 */ /* 0x000fe200078e3cff */
[----:B------:R-:W-:Y:S02]  /*0f90*/  IMAD.U32 R16, R19, 0x10000, RZ ;  /* 0x0001000013107824 */ /* 0x000fe400078e00ff */
[----:B------:R-:W-:Y:S01]  /*0fa0*/  FFMA R44, R44, R17, R51 ;  /* 0x000000112c2c7223 */ /* 0x000fe20000000033 */
[----:B------:R-:W-:Y:S01]  /*0fb0*/  IMAD.SHL.U32 R17, R4, 0x2, RZ ;  /* 0x0000000204117824 */ /* 0x000fe200078e00ff */
[----:B------:R-:W-:-:S05]  /*0fc0*/  FFMA R45, R45, R16, RZ ;  /* 0x000000102d2d7223 */ /* 0x000fca00000000ff */
[----:B------:R-:W-:Y:S04]  /*0fd0*/  LDS.128 R16, [R17] ;  /* 0x0000000011107984 */ /* 0x000fe80000000c00 */
[----:B------:R-:W-:Y:S06]  /*0fe0*/  BAR.SYNC 0x0 ;  /* 0x0000000000007b1d */ /* 0x000fec0000000000 */
[----:B----4-:R-:W-:-:S02]  /*0ff0*/  SEL R51, R24, RZ, !P1 ;  /* 0x000000ff18337207 */ /* 0x010fc40004800000 */
[----:B------:R-:W-:Y:S02]  /*1000*/  SEL R50, R27, RZ, !P1 ;  /* 0x000000ff1b327207 */ /* 0x000fe40004800000 */
[----:B------:R-:W-:Y:S01]  /*1010*/  SEL R53, R26, RZ, !P1 ;  /* 0x000000ff1a357207 */ /* 0x000fe20004800000 */
[----:B------:R0:W-:Y:S01]  /*1020*/  STS.U16 [R30], R51 ;  /* 0x000000331e007388 */ /* 0x0001e20000000400 */
[----:B------:R-:W-:Y:S02]  /*1030*/  SHF.R.U32.HI R24, RZ, 0x10, R51 ;  /* 0x00000010ff187819 */ /* 0x000fe40000011633 */
[----:B------:R-:W-:Y:S01]  /*1040*/  SEL R25, R25, RZ, !P1 ;  /* 0x000000ff19197207 */ /* 0x000fe20004800000 */
[----:B------:R1:W-:Y:S01]  /*1050*/  STS.U16 [R30+0x108], R53 ;  /* 0x000108351e007388 */ /* 0x0003e20000000400 */
[----:B------:R-:W-:Y:S02]  /*1060*/  SHF.R.U32.HI R27, RZ, 0x10, R50 ;  /* 0x00000010ff1b7819 */ /* 0x000fe40000011632 */
[----:B------:R-:W-:Y:S01]  /*1070*/  SHF.R.U32.HI R52, RZ, 0x10, R25 ;  /* 0x00000010ff347819 */ /* 0x000fe20000011619 */
[----:B------:R-:W-:Y:S01]  /*1080*/  STS.U16 [R30+0x42], R24 ;  /* 0x000042181e007388 */ /* 0x000fe20000000400 */
[----:B0-----:R-:W-:-:S03]  /*1090*/  IADD3 R51, R31, 0x80, RZ ;  /* 0x000000801f337810 */ /* 0x001fc60007ffe0ff */
[----:B------:R0:W-:Y:S01]  /*10a0*/  STS.U16 [R30+0x84], R25 ;  /* 0x000084191e007388 */ /* 0x0001e20000000400 */
[----:B-1----:R-:W-:-:S03]  /*10b0*/  SHF.R.U32.HI R53, RZ, 0x10, R53 ;  /* 0x00000010ff357819 */ /* 0x002fc60000011635 */
[----:B------:R1:W-:Y:S04]  /*10c0*/  STS.U16 [R30+0x1ce], R27 ;  /* 0x0001ce1b1e007388 */ /* 0x0003e80000000400 */
[----:B------:R2:W-:Y:S01]  /*10d0*/  STS.U16 [R30+0x18c], R50 ;  /* 0x00018c321e007388 */ /* 0x0005e20000000400 */
[----:B0-----:R-:W-:-:S03]  /*10e0*/  CS2R R24, SRZ ;  /* 0x0000000000187805 */ /* 0x001fc6000001ff00 */
[----:B------:R-:W-:Y:S01]  /*10f0*/  STS.U16 [R30+0xc6], R52 ;  /* 0x0000c6341e007388 */ /* 0x000fe20000000400 */
[----:B-1----:R-:W-:-:S03]  /*1100*/  CS2R R26, SRZ ;  /* 0x00000000001a7805 */ /* 0x002fc6000001ff00 */
[----:B------:R-:W-:Y:S01]  /*1110*/  STS.U16 [R30+0x14a], R53 ;  /* 0x00014a351e007388 */ /* 0x000fe20000000400 */
[----:B--2---:R-:W-:-:S03]  /*1120*/  IMAD.WIDE R50, R51, R46, c[0x0][0x170] ;  /* 0x00005c0033327625 */ /* 0x004fc600078e022e */
[----:B------:R-:W-:Y:S06]  /*1130*/  BAR.SYNC 0x0 ;  /* 0x0000000000007b1d */ /* 0x000fec0000000000 */
[----:B------:R-:W2:Y:S01]  /*1140*/  @!P2 LDG.E.EL.128 R24, [R50.64] ;  /* 0x000000043218a981 */ /* 0x000ea2000c2e1d00 */
[----:B------:R-:W-:Y:S01]  /*1150*/  PRMT R30, R11, 0x7632, R30 ;  /* 0x000076320b1e7816 */ /* 0x000fe2000000001e */
[----:B------:R-:W-:Y:S01]  /*1160*/  IMAD.U32 R11, R29, 0x10000, RZ ;  /* 0x000100001d0b7824 */ /* 0x000fe200078e00ff */
[----:B------:R-:W-:Y:S01]  /*1170*/  ISETP.GT.AND P4, PT, R5, 0x7f, PT ;  /* 0x0000007f0500780c */ /* 0x000fe20003f84270 */
[----:B------:R-:W0:Y:S01]  /*1180*/  LDS.U16 R31, [R3] ;  /* 0x00000000031f7984 */ /* 0x000e220000000400 */
[----:B------:R-:W-:Y:S01]  /*1190*/  IMAD.U32 R32, R32, 0x10000, RZ ;  /* 0x0001000020207824 */ /* 0x000fe200078e00ff */
[----:B------:R-:W-:Y:S01]  /*11a0*/  SHF.L.U32 R39, R39, 0x10, RZ ;  /* 0x0000001027277819 */ /* 0x000fe200000006ff */
[----:B------:R-:W-:Y:S01]  /*11b0*/  IMAD.U32 R29, R30, 0x10000, RZ ;  /* 0x000100001e1d7824 */ /* 0x000fe200078e00ff */
[----:B------:R-:W1:Y:S01]  /*11c0*/  LDS.U16 R52, [R3+0x2] ;  /* 0x0000020003347984 */ /* 0x000e620000000400 */
[----:B------:R-:W-:Y:S01]  /*11d0*/  FSEL R30, R45, RZ, P3 ;  /* 0x000000ff2d1e7208 */ /* 0x000fe20001800000 */
[----:B------:R-:W-:Y:S01]  /*11e0*/  IMAD.U32 R34, R34, 0x10000, RZ ;  /* 0x0001000022227824 */ /* 0x000fe200078e00ff */
[----:B------:R-:W-:Y:S01]  /*11f0*/  ISETP.GT.AND P3, PT, R28, 0xff, PT ;  /* 0x000000ff1c00780c */ /* 0x000fe20003f64270 */
[----:B------:R-:W4:Y:S01]  /*1200*/  LDS.U16 R5, [R3+0x8] ;  /* 0x0000080003057984 */ /* 0x000f220000000400 */
[----:B------:R-:W-:Y:S01]  /*1210*/  IMAD.U32 R38, R38, 0x10000, RZ ;  /* 0x0001000026267824 */ /* 0x000fe200078e00ff */
[----:B------:R-:W-:Y:S01]  /*1220*/  FFMA R11, R11, R29, R30 ;  /* 0x0000001d0b0b7223 */ /* 0x000fe2000000001e */
[----:B------:R-:W-:Y:S01]  /*1230*/  FSEL R32, R32, RZ, P3 ;  /* 0x000000ff20207208 */ /* 0x000fe20001800000 */
[----:B------:R-:W5:Y:S01]  /*1240*/  LDS.U16 R29, [R3+0x4] ;  /* 0x00000400031d7984 */ /* 0x000f620000000400 */
[----:B------:R-:W-:Y:S01]  /*1250*/  IMAD.U32 R37, R37, 0x10000, RZ ;  /* 0x0001000025257824 */ /* 0x000fe200078e00ff */
[----:B------:R-:W-:Y:S01]  /*1260*/  SHF.L.U32 R33, R33, 0x10, RZ ;  /* 0x0000001021217819 */ /* 0x000fe200000006ff */
[----:B------:R-:W-:Y:S01]  /*1270*/  IMAD.U32 R35, R35, 0x10000, RZ ;  /* 0x0001000023237824 */ /* 0x000fe200078e00ff */
[----:B------:R-:W-:Y:S01]  /*1280*/  FSEL R39, R39, RZ, P3 ;  /* 0x000000ff27277208 */ /* 0x000fe20001800000 */
[----:B------:R-:W-:Y:S01]  /*1290*/  IMAD.U32 R36, R36, 0x10000, RZ ;  /* 0x0001000024247824 */ /* 0x000fe200078e00ff */
[----:B------:R-:W-:-:S04]  /*12a0*/  FSEL R37, R37, RZ, P3 ;  /* 0x000000ff25257208 */ /* 0x000fc80001800000 */
[----:B------:R-:W-:Y:S01]  /*12b0*/  FSEL R36, R36, RZ, P3 ;  /* 0x000000ff24247208 */ /* 0x000fe20001800000 */
[----:B0-----:R-:W-:Y:S01]  /*12c0*/  IMAD.U32 R31, R31, 0x10000, RZ ;  /* 0x000100001f1f7824 */ /* 0x001fe200078e00ff */
[----:B-1----:R-:W-:Y:S01]  /*12d0*/  SHF.L.U32 R52, R52, 0x10, RZ ;  /* 0x0000001034347819 */ /* 0x002fe200000006ff */
[----:B----4-:R-:W-:Y:S02]  /*12e0*/  IMAD.U32 R5, R5, 0x10000, RZ ;  /* 0x0001000005057824 */ /* 0x010fe400078e00ff */
[----:B-----5:R-:W-:Y:S01]  /*12f0*/  IMAD.U32 R29, R29, 0x10000, RZ ;  /* 0x000100001d1d7824 */ /* 0x020fe200078e00ff */
[----:B--2---:R-:W-:Y:S02]  /*1300*/  SEL R24, R24, RZ, !P2 ;  /* 0x000000ff18187207 */ /* 0x004fe40005000000 */
[----:B------:R-:W-:Y:S02]  /*1310*/  SEL R25, R25, RZ, !P2 ;  /* 0x000000ff19197207 */ /* 0x000fe40005000000 */
[C---:B------:R-:W-:Y:S01]  /*1320*/  PRMT R30, R24.reuse, 0x7632, R30 ;  /* 0x00007632181e7816 */ /* 0x040fe2000000001e */
[----:B------:R-:W-:Y:S01]  /*1330*/  IMAD.U32 R28, R24, 0x10000, RZ ;  /* 0x00010000181c7824 */ /* 0x000fe200078e00ff */
[----:B------:R-:W-:-:S02]  /*1340*/  SEL R26, R26, RZ, !P2 ;  /* 0x000000ff1a1a7207 */ /* 0x000fc40005000000 */
[----:B------:R-:W-:Y:S01]  /*1350*/  SEL R27, R27, RZ, !P2 ;  /* 0x000000ff1b1b7207 */ /* 0x000fe20005000000 */
[----:B------:R-:W-:Y:S01]  /*1360*/  IMAD.U32 R45, R30, 0x10000, RZ ;  /* 0x000100001e2d7824 */ /* 0x000fe200078e00ff */
[----:B------:R-:W-:Y:S01]  /*1370*/  FMUL R28, R31, R28 ;  /* 0x0000001c1f1c7220 */ /* 0x000fe20000400000 */
[----:B------:R-:W0:Y:S02]  /*1380*/  LDS.U16 R30, [R3+0x6] ;  /* 0x00000600031e7984 */ /* 0x000e240000000400 */
[----:B------:R-:W-:Y:S02]  /*1390*/  FMUL R45, R52, R45 ;  /* 0x0000002d342d7220 */ /* 0x000fe40000400000 */
[----:B------:R-:W-:Y:S02]  /*13a0*/  FSEL R31, R28, RZ, !P2 ;  /* 0x000000ff1c1f7208 */ /* 0x000fe40005000000 */
[----:B------:R-:W1:Y:S01]  /*13b0*/  LDS.U16 R28, [R3+0xc] ;  /* 0x00000c00031c7984 */ /* 0x000e620000000400 */
[----:B------:R-:W-:-:S02]  /*13c0*/  FSEL R50, R45, RZ, !P2 ;  /* 0x000000ff2d327208 */ /* 0x000fc40005000000 */
[----:B------:R-:W-:Y:S02]  /*13d0*/  FADD R31, R8, R31 ;  /* 0x0000001f081f7221 */ /* 0x000fe40000000000 */
[----:B------:R-:W2:Y:S01]  /*13e0*/  LDS.U16 R8, [R3+0xa] ;  /* 0x00000a0003087984 */ /* 0x000ea20000000400 */
[----:B------:R-:W-:Y:S01]  /*13f0*/  FADD R41, R41, R50 ;  /* 0x0000003229297221 */ /* 0x000fe20000000000 */
[----:B------:R-:W-:Y:S01]  /*1400*/  IMAD.U32 R50, R25, 0x10000, RZ ;  /* 0x0001000019327824 */ /* 0x000fe200078e00ff */
[----:B------:R-:W-:Y:S01]  /*1410*/  FADD R32, R32, R31 ;  /* 0x0000001f20207221 */ /* 0x000fe20000000000 */
[----:B------:R-:W4:Y:S01]  /*1420*/  LDS.U16 R3, [R3+0xe] ;  /* 0x00000e0003037984 */ /* 0x000f220000000400 */
[----:B------:R-:W-:Y:S01]  /*1430*/  IMAD.U32 R31, R27, 0x10000, RZ ;  /* 0x000100001b1f7824 */ /* 0x000fe200078e00ff */
[----:B------:R-:W-:Y:S01]  /*1440*/  FMUL R29, R29, R50 ;  /* 0x000000321d1d7220 */ /* 0x000fe20000400000 */
[----:B------:R-:W-:-:S05]  /*1450*/  PRMT R50, R25, 0x7632, R50 ;  /* 0x0000763219327816 */ /* 0x000fca0000000032 */
[----:B------:R-:W-:Y:S02]  /*1460*/  IMAD.U32 R50, R50, 0x10000, RZ ;  /* 0x0001000032327824 */ /* 0x000fe400078e00ff */
[----:B0-----:R-:W-:Y:S01]  /*1470*/  IMAD.U32 R45, R30, 0x10000, RZ ;  /* 0x000100001e2d7824 */ /* 0x001fe200078e00ff */
[----:B------:R-:W-:-:S03]  /*1480*/  FSEL R30, R33, RZ, P3 ;  /* 0x000000ff211e7208 */ /* 0x000fc60001800000 */
[----:B------:R-:W-:Y:S01]  /*1490*/  FMUL R45, R45, R50 ;  /* 0x000000322d2d7220 */ /* 0x000fe20000400000 */
[----:B------:R-:W-:Y:S01]  /*14a0*/  FSEL R50, R29, RZ, !P2 ;  /* 0x000000ff1d327208 */ /* 0x000fe20005000000 */
[----:B-1----:R-:W-:Y:S01]  /*14b0*/  IMAD.U32 R28, R28, 0x10000, RZ ;  /* 0x000100001c1c7824 */ /* 0x002fe200078e00ff */
[----:B------:R-:W-:Y:S01]  /*14c0*/  PRMT R29, R26, 0x7632, R29 ;  /* 0x000076321a1d7816 */ /* 0x000fe2000000001d */
[----:B------:R-:W-:Y:S01]  /*14d0*/  FADD R30, R30, R41 ;  /* 0x000000291e1e7221 */ /* 0x000fe20000000000 */
[----:B------:R-:W-:Y:S01]  /*14e0*/  FSEL R52, R45, RZ, !P2 ;  /* 0x000000ff2d347208 */ /* 0x000fe20005000000 */
[----:B------:R-:W-:Y:S01]  /*14f0*/  FADD R9, R9, R50 ;  /* 0x0000003209097221 */ /* 0x000fe20000000000 */
[----:B------:R-:W-:Y:S01]  /*1500*/  IMAD.U32 R50, R26, 0x10000, RZ ;  /* 0x000100001a327824 */ /* 0x000fe200078e00ff */
[----:B--2---:R-:W-:Y:S01]  /*1510*/  SHF.L.U32 R8, R8, 0x10, RZ ;  /* 0x0000001008087819 */ /* 0x004fe200000006ff */
[----:B------:R-:W-:Y:S01]  /*1520*/  IMAD.U32 R29, R29, 0x10000, RZ ;  /* 0x000100001d1d7824 */ /* 0x000fe200078e00ff */
[----:B------:R-:W-:Y:S01]  /*1530*/  FMUL R31, R28, R31 ;  /* 0x0000001f1c1f7220 */ /* 0x000fe20000400000 */
[----:B------:R-:W-:Y:S01]  /*1540*/  FMUL R5, R5, R50 ;  /* 0x0000003205057220 */ /* 0x000fe20000400000 */
[----:B------:R-:W-:Y:S01]  /*1550*/  FSEL R28, R34, RZ, P3 ;  /* 0x000000ff221c7208 */ /* 0x000fe20001800000 */
[----:B------:R-:W-:Y:S01]  /*1560*/  FMUL R8, R8, R29 ;  /* 0x0000001d08087220 */ /* 0x000fe20000400000 */
[----:B----4-:R-:W-:Y:S01]  /*1570*/  IMAD.U32 R3, R3, 0x10000, RZ ;  /* 0x0001000003037824 */ /* 0x010fe200078e00ff */
[----:B------:R-:W-:Y:S01]  /*1580*/  FSEL R31, R31, RZ, !P2 ;  /* 0x000000ff1f1f7208 */ /* 0x000fe20005000000 */
[----:B------:R-:W-:Y:S06]  /*1590*/  BAR.SYNC 0x0 ;  /* 0x0000000000007b1d */ /* 0x000fec0000000000 */
[----:B------:R-:W-:Y:S01]  /*15a0*/  FSEL R50, R5, RZ, !P2 ;  /* 0x000000ff05327208 */ /* 0x000fe20005000000 */
[----:B------:R-:W-:Y:S01]  /*15b0*/  FADD R28, R28, R9 ;  /* 0x000000091c1c7221 */ /* 0x000fe20000000000 */
[----:B------:R-:W-:Y:S01]  /*15c0*/  FSEL R5, R8, RZ, !P2 ;  /* 0x000000ff08057208 */ /* 0x000fe20005000000 */
[----:B------:R-:W-:Y:S01]  /*15d0*/  FADD R31, R44, R31 ;  /* 0x0000001f2c1f7221 */ /* 0x000fe20000000000 */
[----:B------:R-:W-:Y:S01]  /*15e0*/  PRMT R9, R27, 0x7632, R9 ;  /* 0x000076321b097816 */ /* 0x000fe20000000009 */
[----:B------:R-:W-:Y:S01]  /*15f0*/  FADD R47, R47, R50 ;  /* 0x000000322f2f7221 */ /* 0x000fe20000000000 */
[----:B------:R-:W-:Y:S01]  /*1600*/  FSEL R8, R38, RZ, P3 ;  /* 0x000000ff26087208 */ /* 0x000fe20001800000 */
[----:B------:R-:W-:Y:S01]  /*1610*/  FADD R50, R10, R5 ;  /* 0x000000050a327221 */ /* 0x000fe20000000000 */
[----:B------:R-:W-:Y:S01]  /*1620*/  SHF.L.U32 R5, R7, 0x1, RZ ;  /* 0x0000000107057819 */ /* 0x000fe200000006ff */
[----:B------:R-:W-:Y:S01]  /*1630*/  IMAD.U32 R10, R9, 0x10000, RZ ;  /* 0x00010000090a7824 */ /* 0x000fe200078e00ff */
[----:B------:R-:W-:Y:S01]  /*1640*/  PRMT R29, R24, 0x7632, R29 ;  /* 0x00007632181d7816 */ /* 0x000fe2000000001d */
[--C-:B------:R-:W-:Y:S01]  /*1650*/  FADD R44, R8, R31.reuse ;  /* 0x0000001f082c7221 */ /* 0x100fe20000000000 */
[----:B------:R-:W-:Y:S01]  /*1660*/  FSEL R34, R35, RZ, P3 ;  /* 0x000000ff23227208 */ /* 0x000fe20001800000 */
[----:B------:R-:W-:Y:S01]  /*1670*/  FMUL R3, R3, R10 ;  /* 0x0000000a03037220 */ /* 0x000fe20000400000 */
[----:B------:R0:W-:Y:S01]  /*1680*/  STS.U16 [R5], R24 ;  /* 0x0000001805007388 */ /* 0x0001e20000000400 */
[----:B------:R-:W-:Y:S01]  /*1690*/  FADD R38, R37, R50 ;  /* 0x0000003225267221 */ /* 0x000fe20000000000 */
[----:B------:R-:W-:Y:S01]  /*16a0*/  FADD R43, R43, R52 ;  /* 0x000000342b2b7221 */ /* 0x000fe20000000000 */
[----:B------:R-:W-:Y:S01]  /*16b0*/  PRMT R31, R27, 0x7632, R31 ;  /* 0x000076321b1f7816 */ /* 0x000fe2000000001f */
[----:B------:R-:W-:Y:S01]  /*16c0*/  FADD R36, R36, R47 ;  /* 0x0000002f24247221 */ /* 0x000fe20000000000 */
[----:B------:R-:W-:Y:S01]  /*16d0*/  FSEL R8, R3, RZ, !P2 ;  /* 0x000000ff03087208 */ /* 0x000fe20005000000 */
[----:B------:R-:W-:Y:S01]  /*16e0*/  FADD R34, R34, R43 ;  /* 0x0000002b22227221 */ /* 0x000fe20000000000 */
[----:B------:R-:W-:Y:S01]  /*16f0*/  PRMT R3, R26, 0x7632, R3 ;  /* 0x000076321a037816 */ /* 0x000fe20000000003 */
[----:B------:R-:W-:Y:S02]  /*1700*/  STS.U16 [R5+0xa0], R25 ;  /* 0x0000a01905007388 */ /* 0x000fe40000000400 */
[----:B------:R-:W-:Y:S01]  /*1710*/  FADD R8, R11, R8 ;  /* 0x000000080b087221 */ /* 0x000fe20000000000 */
[----:B0-----:R-:W-:Y:S01]  /*1720*/  PRMT R24, R25, 0x7632, R24 ;  /* 0x0000763219187816 */ /* 0x001fe20000000018 */
[----:B------:R-:W-:Y:S02]  /*1730*/  STS.U16 [R5+0x140], R26 ;  /* 0x0001401a05007388 */ /* 0x000fe40000000400 */
[----:B------:R-:W-:Y:S01]  /*1740*/  FADD R50, R39, R8 ;  /* 0x0000000827327221 */ /* 0x000fe20000000000 */
[----:B------:R-:W-:Y:S01]  /*1750*/  IMAD.SHL.U32 R8, R4, 0x2, RZ ;  /* 0x0000000204087824 */ /* 0x000fe200078e00ff */
[----:B------:R0:W-:Y:S04]  /*1760*/  STS.U16 [R5+0x1e0], R27 ;  /* 0x0001e01b05007388 */ /* 0x0001e80000000400 */
[----:B------:R1:W-:Y:S04]  /*1770*/  STS.U16 [R5+0xf0], R24 ;  /* 0x0000f01805007388 */ /* 0x0003e80000000400 */
[----:B------:R-:W-:Y:S01]  /*1780*/  STS.U16 [R5+0x50], R29 ;  /* 0x0000501d05007388 */ /* 0x000fe20000000400 */
[----:B0-----:R-:W-:-:S03]  /*1790*/  CS2R R26, SRZ ;  /* 0x00000000001a7805 */ /* 0x001fc6000001ff00 */
[----:B------:R-:W-:Y:S01]  /*17a0*/  STS.U16 [R5+0x190], R3 ;  /* 0x0001900305007388 */ /* 0x000fe20000000400 */
[----:B-1----:R-:W-:-:S03]  /*17b0*/  CS2R R24, SRZ ;  /* 0x0000000000187805 */ /* 0x002fc6000001ff00 */
[----:B------:R-:W-:Y:S04]  /*17c0*/  STS.U16 [R5+0x230], R31 ;  /* 0x0002301f05007388 */ /* 0x000fe80000000400 */
[----:B------:R-:W-:Y:S06]  /*17d0*/  BAR.SYNC 0x0 ;  /* 0x0000000000007b1d */ /* 0x000fec0000000000 */
[----:B------:R-:W0:Y:S04]  /*17e0*/  LDS.128 R8, [R8] ;  /* 0x0000000008087984 */ /* 0x000e280000000c00 */
[----:B------:R-:W-:Y:S06]  /*17f0*/  BAR.SYNC 0x0 ;  /* 0x0000000000007b1d */ /* 0x000fec0000000000 */
[----:B------:R-:W-:Y:S04]  /*1800*/  STS [R7.X4], R32 ;  /* 0x0000002007007388 */ /* 0x000fe80000004800 */
[----:B------:R-:W-:Y:S04]  /*1810*/  STS [R7.X4+0x140], R28 ;  /* 0x0001401c07007388 */ /* 0x000fe80000004800 */
[----:B------:R-:W-:Y:S04]  /*1820*/  STS [R7.X4+0x280], R36 ;  /* 0x0002802407007388 */ /* 0x000fe80000004800 */
[----:B------:R-:W-:Y:S04]  /*1830*/  STS [R7.X4+0x3c0], R44 ;  /* 0x0003c02c07007388 */ /* 0x000fe80000004800 */
[----:B------:R-:W-:Y:S04]  /*1840*/  STS [R7.X4+0xa0], R30 ;  /* 0x0000a01e07007388 */ /* 0x000fe80000004800 */
[----:B------:R-:W-:Y:S04]  /*1850*/  STS [R7.X4+0x1e0], R34 ;  /* 0x0001e02207007388 */ /* 0x000fe80000004800 */
[----:B------:R-:W-:Y:S04]  /*1860*/  STS [R7.X4+0x320], R38 ;  /* 0x0003202607007388 */ /* 0x000fe80000004800 */
[----:B------:R-:W-:Y:S04]  /*1870*/  STS [R7.X4+0x460], R50 ;  /* 0x0004603207007388 */ /* 0x000fe80000004800 */
[----:B------:R-:W-:Y:S06]  /*1880*/  BAR.SYNC 0x0 ;  /* 0x0000000000007b1d */ /* 0x000fec0000000000 */
[----:B------:R-:W2:Y:S01]  /*1890*/  @!P0 LDG.E.EL.128 R24, [R48.64] ;  /* 0x0000000430188981 */ /* 0x000ea2000c2e1d00 */
[----:B------:R-:W-:Y:S01]  /*18a0*/  IADD3 R47, R6, 0x30000, RZ ;  /* 0x00030000062f7810 */ /* 0x000fe20007ffe0ff */
[----:B------:R-:W-:Y:S01]  /*18b0*/  CS2R R28, SRZ ;  /* 0x00000000001c7805 */ /* 0x000fe2000001ff00 */
[----:B------:R-:W-:-:S03]  /*18c0*/  CS2R R30, SRZ ;  /* 0x00000000001e7805 */ /* 0x000fc6000001ff00 */
[----:B------:R-:W-:-:S05]  /*18d0*/  IMAD.WIDE R46, R47, R46, c[0x0][0x160] ;  /* 0x000058002f2e7625 */ /* 0x000fca00078e022e */
[----:B------:R1:W4:Y:S01]  /*18e0*/  @!P1 LDG.E.EL.128 R28, [R46.64] ;  /* 0x000000042e1c9981 */ /* 0x000322000c2e1d00 */
[----:B------:R-:W-:Y:S01]  /*18f0*/  SHF.R.U32.HI R5, RZ, 0x5, R2 ;  /* 0x00000005ff057819 */ /* 0x000fe20000011602 */
[----:B---3--:R-:W-:Y:S01]  /*1900*/  IMAD.U32 R37, R21, 0x10000, RZ ;  /* 0x0001000015257824 */ /* 0x008fe200078e00ff */
[----:B------:R-:W-:Y:S01]  /*1910*/  PRMT R35, R20, 0x7632, R35 ;  /* 0x0000763214237816 */ /* 0x000fe20000000023 */
[----:B------:R-:W3:Y:S01]  /*1920*/  S2R R3, SR_TID.X ;  /* 0x0000000000037919 */ /* 0x000ee20000002100 */
[----:B------:R-:W-:Y:S01]  /*1930*/  SGXT.U32 R5, R5, 0x2 ;  /* 0x000000020505781a */ /* 0x000fe20000000000 */
[----:B------:R-:W-:Y:S01]  /*1940*/  IMAD.U32 R39, R14, 0x10000, RZ ;  /* 0x000100000e277824 */ /* 0x000fe200078e00ff */
[----:B------:R-:W-:Y:S01]  /*1950*/  SHF.L.U32 R36, R20, 0x10, RZ ;  /* 0x0000001014247819 */ /* 0x000fe200000006ff */
[----:B------:R-:W-:Y:S01]  /*1960*/  IMAD.U32 R38, R15, 0x10000, RZ ;  /* 0x000100000f267824 */ /* 0x000fe200078e00ff */
[----:B------:R-:W-:Y:S01]  /*1970*/  PRMT R20, R21, 0x7632, R20 ;  /* 0x0000763215147816 */ /* 0x000fe20000000014 */
[----:B------:R-:W-:Y:S01]  /*1980*/  IMAD.SHL.U32 R5, R5, 0x4, RZ ;  /* 0x0000000405057824 */ /* 0x000fe200078e00ff */
[----:B------:R-:W-:Y:S01]  /*1990*/  PRMT R21, R14, 0x7632, R21 ;  /* 0x000076320e157816 */ /* 0x000fe20000000015 */
[----:B------:R-:W-:Y:S01]  /*19a0*/  IMAD.U32 R7, R19, 0x10000, RZ ;  /* 0x0001000013077824 */ /* 0x000fe200078e00ff */
[----:B------:R-:W-:Y:S01]  /*19b0*/  PRMT R14, R15, 0x7632, R14 ;  /* 0x000076320f0e7816 */ /* 0x000fe2000000000e */
[C---:B------:R-:W-:Y:S01]  /*19c0*/  IMAD.U32 R41, R12.reuse, 0x10000, RZ ;  /* 0x000100000c297824 */ /* 0x040fe200078e00ff */
[----:B------:R-:W-:Y:S01]  /*19d0*/  PRMT R15, R12, 0x7632, R15 ;  /* 0x000076320c0f7816 */ /* 0x000fe2000000000f */
[C---:B------:R-:W-:Y:S01]  /*19e0*/  IMAD.U32 R44, R13.reuse, 0x10000, RZ ;  /* 0x000100000d2c7824 */ /* 0x040fe200078e00ff */
[----:B------:R-:W-:Y:S01]  /*19f0*/  PRMT R12, R13, 0x7632, R12 ;  /* 0x000076320d0c7816 */ /* 0x000fe2000000000c */
[----:B------:R-:W-:Y:S01]  /*1a00*/  IMAD.U32 R34, R22, 0x10000, RZ ;  /* 0x0001000016227824 */ /* 0x000fe200078e00ff */
[----:B------:R-:W-:Y:S01]  /*1a10*/  PRMT R43, R18, 0x7632, R43 ;  /* 0x00007632122b7816 */ /* 0x000fe2000000002b */
[----:B------:R-:W-:Y:S01]  /*1a20*/  IMAD.U32 R14, R14, 0x10000, RZ ;  /* 0x000100000e0e7824 */ /* 0x000fe200078e00ff */
[----:B------:R-:W-:Y:S01]  /*1a30*/  LOP3.LUT R7, R7, 0x80000000, RZ, 0x3c, !PT ;  /* 0x8000000007077812 */ /* 0x000fe200078e3cff */
[----:B------:R-:W-:Y:S01]  /*1a40*/  IMAD.U32 R35, R35, 0x10000, RZ ;  /* 0x0001000023237824 */ /* 0x000fe200078e00ff */
[----:B------:R-:W-:Y:S01]  /*1a50*/  PRMT R33, R22, 0x7632, R33 ;  /* 0x0000763216217816 */ /* 0x000fe20000000021 */
[----:B------:R-:W-:Y:S01]  /*1a60*/  IMAD.U32 R20, R20, 0x10000, RZ ;  /* 0x0001000014147824 */ /* 0x000fe200078e00ff */
[C---:B------:R-:W-:Y:S01]  /*1a70*/  PRMT R22, R23.reuse, 0x7632, R22 ;  /* 0x0000763217167816 */ /* 0x040fe20000000016 */
[----:B------:R-:W-:Y:S01]  /*1a80*/  IMAD.U32 R23, R23, 0x10000, RZ ;  /* 0x0001000017177824 */ /* 0x000fe200078e00ff */
[----:B------:R-:W-:Y:S01]  /*1a90*/  SHF.L.U32 R21, R21, 0x10, RZ ;  /* 0x0000001015157819 */ /* 0x000fe200000006ff */
[----:B------:R-:W-:Y:S01]  /*1aa0*/  IMAD.U32 R33, R33, 0x10000, RZ ;  /* 0x0001000021217824 */ /* 0x000fe200078e00ff */
[----:B---3--:R-:W-:Y:S01]  /*1ab0*/  SHF.R.U32.HI R6, RZ, 0x3, R3 ;  /* 0x00000003ff067819 */ /* 0x008fe20000011603 */
[----:B------:R-:W-:Y:S01]  /*1ac0*/  IMAD.SHL.U32 R3, R3, 0x4, RZ ;  /* 0x0000000403037824 */ /* 0x000fe200078e00ff */
[----:B------:R-:W-:Y:S01]  /*1ad0*/  SHF.L.U32 R15, R15, 0x10, RZ ;  /* 0x000000100f0f7819 */ /* 0x000fe200000006ff */
[----:B------:R-:W-:Y:S01]  /*1ae0*/  IMAD.U32 R22, R22, 0x10000, RZ ;  /* 0x0001000016167824 */ /* 0x000fe200078e00ff */
[----:B------:R-:W-:Y:S01]  /*1af0*/  SGXT.U32 R6, R6, 0x2 ;  /* 0x000000020606781a */ /* 0x000fe20000000000 */
[----:B------:R-:W-:Y:S01]  /*1b00*/  IMAD.U32 R12, R12, 0x10000, RZ ;  /* 0x000100000c0c7824 */ /* 0x000fe200078e00ff */
[----:B------:R-:W-:Y:S01]  /*1b10*/  LOP3.LUT R3, R3, 0x1c, RZ, 0xc0, !PT ;  /* 0x0000001c03037812 */ /* 0x000fe200078ec0ff */
[----:B------:R-:W-:Y:S01]  /*1b20*/  IMAD.SHL.U32 R2, R2, 0x4, RZ ;  /* 0x0000000402027824 */ /* 0x000fe200078e00ff */
[----:B------:R-:W-:Y:S01]  /*1b30*/  LOP3.LUT R6, R5, R6, RZ, 0xfc, !PT ;  /* 0x0000000605067212 */ /* 0x000fe200078efcff */
[----:B------:R-:W-:-:S04]  /*1b40*/  IMAD.U32 R5, R17, 0x10000, RZ ;  /* 0x0001000011057824 */ /* 0x000fc800078e00ff */
[----:B------:R-:W-:Y:S01]  /*1b50*/  IMAD R32, R6, 0x28, R3 ;  /* 0x0000002806207824 */ /* 0x000fe200078e0203 */
[----:B------:R-:W-:Y:S01]  /*1b60*/  SHF.L.U32 R6, R18, 0x10, RZ ;  /* 0x0000001012067819 */ /* 0x000fe200000006ff */
[C---:B------:R-:W-:Y:S01]  /*1b70*/  IMAD.U32 R3, R16.reuse, 0x10000, RZ ;  /* 0x0001000010037824 */ /* 0x040fe200078e00ff */
[----:B------:R-:W-:Y:S02]  /*1b80*/  PRMT R18, R19, 0x7632, R18 ;  /* 0x0000763213127816 */ /* 0x000fe40000000012 */
[----:B------:R-:W-:Y:S02]  /*1b90*/  PRMT R19, R16, 0x7632, R19 ;  /* 0x0000763210137816 */ /* 0x000fe40000000013 */
[----:B------:R-:W-:Y:S02]  /*1ba0*/  LOP3.LUT R6, R6, 0x80000000, RZ, 0x3c, !PT ;  /* 0x8000000006067812 */ /* 0x000fe400078e3cff */
[----:B------:R-:W-:Y:S02]  /*1bb0*/  LOP3.LUT R3, R3, 0x80000000, RZ, 0x3c, !PT ;  /* 0x8000000003037812 */ /* 0x000fe400078e3cff */
[----:B------:R-:W-:-:S02]  /*1bc0*/  LOP3.LUT R5, R5, 0x80000000, RZ, 0x3c, !PT ;  /* 0x8000000005057812 */ /* 0x000fc400078e3cff */
[----:B--2---:R-:W-:Y:S02]  /*1bd0*/  SEL R26, R26, RZ, !P0 ;  /* 0x000000ff1a1a7207 */ /* 0x004fe40004000000 */
[----:B------:R-:W-:Y:S02]  /*1be0*/  SEL R27, R27, RZ, !P0 ;  /* 0x000000ff1b1b7207 */ /* 0x000fe40004000000 */
[----:B------:R-:W-:Y:S01]  /*1bf0*/  SEL R24, R24, RZ, !P0 ;  /* 0x000000ff18187207 */ /* 0x000fe20004000000 */
[----:B------:R-:W-:Y:S01]  /*1c00*/  IMAD.U32 R13, R26, 0x10000, RZ ;  /* 0x000100001a0d7824 */ /* 0x000fe200078e00ff */
[----:B------:R-:W-:Y:S01]  /*1c10*/  SEL R25, R25, RZ, !P0 ;  /* 0x000000ff19197207 */ /* 0x000fe20004000000 */
[----:B------:R-:W-:Y:S01]  /*1c20*/  IMAD.U32 R16, R27, 0x10000, RZ ;  /* 0x000100001b107824 */ /* 0x000fe200078e00ff */
[----:B0-----:R-:W-:Y:S01]  /*1c30*/  PRMT R26, R11, 0x7632, R26 ;  /* 0x000076320b1a7816 */ /* 0x001fe2000000001a */
[----:B------:R-:W-:Y:S01]  /*1c40*/  FFMA R13, R6, R13, RZ ;  /* 0x0000000d060d7223 */ /* 0x000fe200000000ff */
[----:B-1----:R-:W-:Y:S01]  /*1c50*/  SHF.L.U32 R46, R24, 0x10, RZ ;  /* 0x00000010182e7819 */ /* 0x002fe200000006ff */
[----:B------:R-:W-:Y:S01]  /*1c60*/  IMAD.U32 R48, R25, 0x10000, RZ ;  /* 0x0001000019307824 */ /* 0x000fe200078e00ff */
[----:B------:R-:W-:Y:S01]  /*1c70*/  PRMT R27, R26, 0x7632, R27 ;  /* 0x000076321a1b7816 */ /* 0x000fe2000000001b */
[----:B------:R-:W-:Y:S01]  /*1c80*/  FFMA R16, R7, R16, RZ ;  /* 0x0000001007107223 */ /* 0x000fe200000000ff */
[----:B------:R-:W-:Y:S01]  /*1c90*/  PRMT R24, R17, 0x7632, R24 ;  /* 0x0000763211187816 */ /* 0x000fe20000000018 */
[----:B------:R-:W-:Y:S01]  /*1ca0*/  FFMA R17, R3, R46, RZ ;  /* 0x0000002e03117223 */ /* 0x000fe200000000ff */
[----:B------:R-:W-:Y:S01]  /*1cb0*/  IMAD.U32 R7, R43, 0x10000, RZ ;  /* 0x000100002b077824 */ /* 0x000fe200078e00ff */
[----:B------:R-:W-:Y:S01]  /*1cc0*/  PRMT R25, R10, 0x7632, R25 ;  /* 0x000076320a197816 */ /* 0x000fe20000000019 */
[----:B------:R-:W-:Y:S01]  /*1cd0*/  IMAD.U32 R6, R18, 0x10000, RZ ;  /* 0x0001000012067824 */ /* 0x000fe200078e00ff */
[----:B------:R-:W-:Y:S01]  /*1ce0*/  PRMT R46, R27, 0x7632, R46 ;  /* 0x000076321b2e7816 */ /* 0x000fe2000000002e */
[----:B------:R-:W-:Y:S01]  /*1cf0*/  FFMA R45, R5, R48, RZ ;  /* 0x00000030052d7223 */ /* 0x000fe200000000ff */
[----:B------:R-:W-:Y:S01]  /*1d00*/  IMAD.U32 R5, R19, 0x10000, RZ ;  /* 0x0001000013057824 */ /* 0x000fe200078e00ff */
[----:B------:R-:W-:Y:S01]  /*1d10*/  SHF.L.U32 R3, R24, 0x10, RZ ;  /* 0x0000001018037819 */ /* 0x000fe200000006ff */
[C---:B------:R-:W-:Y:S01]  /*1d20*/  IMAD.U32 R43, R8.reuse, 0x10000, RZ ;  /* 0x00010000082b7824 */ /* 0x040fe200078e00ff */
[----:B------:R-:W-:Y:S01]  /*1d30*/  PRMT R18, R8, 0x7632, R18 ;  /* 0x0000763208127816 */ /* 0x000fe20000000012 */
[----:B------:R-:W-:Y:S01]  /*1d40*/  IMAD.U32 R48, R27, 0x10000, RZ ;  /* 0x000100001b307824 */ /* 0x000fe200078e00ff */
[----:B------:R-:W-:Y:S01]  /*1d50*/  PRMT R24, R24, 0x7632, R24 ;  /* 0x0000763218187816 */ /* 0x000fe20000000018 */
[----:B------:R-:W-:Y:S01]  /*1d60*/  IMAD.U32 R11, R11, 0x10000, RZ ;  /* 0x000100000b0b7824 */ /* 0x000fe200078e00ff */
[----:B------:R-:W-:Y:S01]  /*1d70*/  LOP3.LUT R7, R7, 0x80000000, RZ, 0x3c, !PT ;  /* 0x8000000007077812 */ /* 0x000fe200078e3cff */
[----:B------:R-:W-:Y:S01]  /*1d80*/  IMAD.U32 R10, R10, 0x10000, RZ ;  /* 0x000100000a0a7824 */ /* 0x000fe200078e00ff */
[----:B------:R-:W-:Y:S01]  /*1d90*/  LOP3.LUT R6, R6, 0x80000000, RZ, 0x3c, !PT ;  /* 0x8000000006067812 */ /* 0x000fe200078e3cff */
[----:B------:R-:W-:Y:S01]  /*1da0*/  IMAD.U32 R26, R26, 0x10000, RZ ;  /* 0x000100001a1a7824 */ /* 0x000fe200078e00ff */
[----:B------:R-:W-:Y:S01]  /*1db0*/  PRMT R8, R25, 0x7632, R8 ;  /* 0x0000763219087816 */ /* 0x000fe20000000008 */
[----:B------:R-:W-:Y:S01]  /*1dc0*/  FFMA R7, R7, R48, RZ ;  /* 0x0000003007077223 */ /* 0x000fe200000000ff */
[----:B------:R-:W-:Y:S01]  /*1dd0*/  SHF.L.U32 R27, R46, 0x10, RZ ;  /* 0x000000102e1b7819 */ /* 0x000fe200000006ff */
[----:B------:R-:W-:Y:S01]  /*1de0*/  IMAD.U32 R46, R24, 0x10000, RZ ;  /* 0x00010000182e7824 */ /* 0x000fe200078e00ff */
[----:B------:R-:W-:Y:S01]  /*1df0*/  LOP3.LUT R5, R5, 0x80000000, RZ, 0x3c, !PT ;  /* 0x8000000005057812 */ /* 0x000fe200078e3cff */
[----:B------:R-:W-:Y:S01]  /*1e00*/  IMAD.U32 R8, R8, 0x10000, RZ ;  /* 0x0001000008087824 */ /* 0x000fe200078e00ff */
[----:B------:R-:W-:Y:S01]  /*1e10*/  LOP3.LUT R3, R3, 0x80000000, RZ, 0x3c, !PT ;  /* 0x8000000003037812 */ /* 0x000fe200078e3cff */
[----:B------:R-:W-:Y:S01]  /*1e20*/  FFMA R6, R6, R27, RZ ;  /* 0x0000001b06067223 */ /* 0x000fe200000000ff */
[C---:B------:R-:W-:Y:S01]  /*1e30*/  PRMT R19, R9.reuse, 0x7632, R19 ;  /* 0x0000763209137816 */ /* 0x040fe20000000013 */
[----:B------:R-:W-:Y:S01]  /*1e40*/  IMAD.U32 R24, R9, 0x10000, RZ ;  /* 0x0001000009187824 */ /* 0x000fe200078e00ff */
[----:B------:R-:W-:Y:S01]  /*1e50*/  FFMA R5, R5, R46, RZ ;  /* 0x0000002e05057223 */ /* 0x000fe200000000ff */
[----:B------:R-:W-:Y:S01]  /*1e60*/  FSEL R9, R16, RZ, P4 ;  /* 0x000000ff10097208 */ /* 0x000fe20002000000 */
[----:B------:R-:W-:Y:S01]  /*1e70*/  FFMA R3, R3, R8, RZ ;  /* 0x0000000803037223 */ /* 0x000fe200000000ff */
[----:B------:R-:W-:Y:S01]  /*1e80*/  FSEL R46, R13, RZ, P4 ;  /* 0x000000ff0d2e7208 */ /* 0x000fe20002000000 */
[----:B------:R-:W-:Y:S01]  /*1e90*/  IMAD.U32 R25, R25, 0x10000, RZ ;  /* 0x0001000019197824 */ /* 0x000fe200078e00ff */
[----:B------:R-:W-:Y:S01]  /*1ea0*/  FSEL R16, R7, RZ, P4 ;  /* 0x000000ff07107208 */ /* 0x000fe20002000000 */
[----:B------:R-:W-:Y:S01]  /*1eb0*/  FFMA R23, R38, R23, R9 ;  /* 0x0000001726177223 */ /* 0x000fe20000000009 */
[----:B------:R-:W-:Y:S01]  /*1ec0*/  FSEL R13, R6, RZ, P4 ;  /* 0x000000ff060d7208 */ /* 0x000fe20002000000 */
[----:B------:R-:W-:Y:S01]  /*1ed0*/  IMAD.U32 R19, R19, 0x10000, RZ ;  /* 0x0001000013137824 */ /* 0x000fe200078e00ff */
[----:B----4-:R-:W-:Y:S01]  /*1ee0*/  SEL R30, R30, RZ, !P1 ;  /* 0x000000ff1e1e7207 */ /* 0x010fe20004800000 */
[----:B------:R-:W-:Y:S01]  /*1ef0*/  FFMA R7, R21, R33, R16 ;  /* 0x0000002115077223 */ /* 0x000fe20000000010 */
[----:B------:R-:W-:Y:S01]  /*1f00*/  SEL R31, R31, RZ, !P1 ;  /* 0x000000ff1f1f7207 */ /* 0x000fe20004800000 */
[----:B------:R-:W-:Y:S01]  /*1f10*/  FFMA R34, R39, R34, R46 ;  /* 0x0000002227227223 */ /* 0x000fe2000000002e */
[----:B------:R-:W-:-:S02]  /*1f20*/  FSEL R6, R5, RZ, P4 ;  /* 0x000000ff05067208 */ /* 0x000fc40002000000 */
[----:B------:R-:W-:Y:S01]  /*1f30*/  FSEL R9, R3, RZ, P4 ;  /* 0x000000ff03097208 */ /* 0x000fe20002000000 */
[----:B------:R-:W-:Y:S01]  /*1f40*/  FFMA R3, R14, R22, R13 ;  /* 0x000000160e037223 */ /* 0x000fe2000000000d */
[----:B------:R-:W-:Y:S01]  /*1f50*/  FSEL R8, R17, RZ, P4 ;  /* 0x000000ff11087208 */ /* 0x000fe20002000000 */
[----:B------:R-:W-:Y:S01]  /*1f60*/  IMAD.U32 R16, R31, 0x10000, RZ ;  /* 0x000100001f107824 */ /* 0x000fe200078e00ff */
[----:B------:R-:W-:Y:S01]  /*1f70*/  SEL R28, R28, RZ, !P1 ;  /* 0x000000ff1c1c7207 */ /* 0x000fe20004800000 */
[----:B------:R-:W-:Y:S01]  /*1f80*/  IMAD.U32 R13, R30, 0x10000, RZ ;  /* 0x000100001e0d7824 */ /* 0x000fe200078e00ff */
[----:B------:R-:W-:Y:S01]  /*1f90*/  FFMA R5, R15, R35, R6 ;  /* 0x000000230f057223 */ /* 0x000fe20000000006 */
[----:B------:R-:W-:Y:S01]  /*1fa0*/  FFMA R6, R12, R20, R9 ;  /* 0x000000140c067223 */ /* 0x000fe20000000009 */
[----:B------:R-:W-:Y:S01]  /*1fb0*/  FFMA R36, R41, R36, R8 ;  /* 0x0000002429247223 */ /* 0x000fe20000000008 */
[----:B------:R-:W-:Y:S01]  /*1fc0*/  FMUL R16, R11, R16 ;  /* 0x000000100b107220 */ /* 0x000fe20000400000 */
[----:B------:R-:W-:Y:S01]  /*1fd0*/  FMUL R21, R10, R13 ;  /* 0x0000000d0a157220 */ /* 0x000fe20000400000 */
[----:B------:R-:W-:Y:S01]  /*1fe0*/  SHF.L.U32 R12, R28, 0x10, RZ ;  /* 0x000000101c0c7819 */ /* 0x000fe200000006ff */
[----:B------:R-:W0:Y:S01]  /*1ff0*/  LDS.128 R8, [R4.X4+0x10] ;  /* 0x0000100004087984 */ /* 0x000e220000004c00 */
[----:B------:R-:W-:-:S02]  /*2000*/  SEL R29, R29, RZ, !P1 ;  /* 0x000000ff1d1d7207 */ /* 0x000fc40004800000 */
[----:B------:R-:W-:Y:S01]  /*2010*/  PRMT R30, R30, 0x7632, R30 ;  /* 0x000076321e1e7816 */ /* 0x000fe2000000001e */
[----:B------:R-:W-:Y:S01]  /*2020*/  FMUL R43, R43, R12 ;  /* 0x0000000c2b2b7220 */ /* 0x000fe20000400000 */
[----:B------:R-:W-:Y:S01]  /*2030*/  PRMT R31, R31, 0x7632, R31 ;  /* 0x000076321f1f7816 */ /* 0x000fe2000000001f */
[----:B------:R-:W1:Y:S01]  /*2040*/  LDS.128 R12, [R4.X4] ;  /* 0x00000000040c7984 */ /* 0x000e620000004c00 */
[C---:B------:R-:W-:Y:S01]  /*2050*/  IMAD.U32 R17, R29.reuse, 0x10000, RZ ;  /* 0x000100001d117824 */ /* 0x040fe200078e00ff */
[----:B------:R-:W-:Y:S01]  /*2060*/  PRMT R28, R28, 0x7632, R28 ;  /* 0x000076321c1c7816 */ /* 0x000fe2000000001c */
[----:B------:R-:W-:Y:S01]  /*2070*/  IMAD.U32 R30, R30, 0x10000, RZ ;  /* 0x000100001e1e7824 */ /* 0x000fe200078e00ff */
[----:B------:R-:W-:Y:S01]  /*2080*/  PRMT R29, R29, 0x7632, R29 ;  /* 0x000076321d1d7816 */ /* 0x000fe2000000001d */
[----:B------:R-:W-:Y:S01]  /*2090*/  IMAD.U32 R31, R31, 0x10000, RZ ;  /* 0x000100001f1f7824 */ /* 0x000fe200078e00ff */
[----:B------:R-:W-:Y:S01]  /*20a0*/  FSEL R16, R16, RZ, !P1 ;  /* 0x000000ff10107208 */ /* 0x000fe20004800000 */
[----:B------:R-:W-:Y:S01]  /*20b0*/  FMUL R24, R24, R17 ;  /* 0x0000001118187220 */ /* 0x000fe20000400000 */
[----:B------:R-:W-:Y:S01]  /*20c0*/  FMUL R25, R25, R30 ;  /* 0x0000001e19197220 */ /* 0x000fe20000400000 */
[----:B------:R-:W-:Y:S01]  /*20d0*/  SHF.L.U32 R18, R18, 0x10, RZ ;  /* 0x0000001012127819 */ /* 0x000fe200000006ff */
[----:B------:R-:W-:Y:S01]  /*20e0*/  IMAD.U32 R17, R28, 0x10000, RZ ;  /* 0x000100001c117824 */ /* 0x000fe200078e00ff */
[----:B------:R-:W-:Y:S01]  /*20f0*/  FMUL R26, R26, R31 ;  /* 0x0000001f1a1a7220 */ /* 0x000fe20000400000 */
[----:B------:R-:W-:Y:S01]  /*2100*/  IMAD.U32 R20, R29, 0x10000, RZ ;  /* 0x000100001d147824 */ /* 0x000fe200078e00ff */
[----:B------:R-:W-:Y:S01]  /*2110*/  FADD R23, R23, R16 ;  /* 0x0000001017177221 */ /* 0x000fe20000000000 */
[----:B------:R-:W-:Y:S01]  /*2120*/  FMUL R17, R18, R17 ;  /* 0x0000001112117220 */ /* 0x000fe20000400000 */
[----:B------:R-:W-:Y:S01]  /*2130*/  FSEL R16, R25, RZ, !P1 ;  /* 0x000000ff19107208 */ /* 0x000fe20004800000 */
[----:B------:R-:W-:Y:S01]  /*2140*/  FMUL R19, R19, R20 ;  /* 0x0000001413137220 */ /* 0x000fe20000400000 */
[----:B------:R-:W-:Y:S01]  /*2150*/  FSEL R45, R45, RZ, P4 ;  /* 0x000000ff2d2d7208 */ /* 0x000fe20002000000 */
[----:B------:R-:W-:Y:S01]  /*2160*/  FADD R23, RZ, R23 ;  /* 0x00000017ff177221 */ /* 0x000fe20000000000 */
[----:B------:R-:W-:Y:S01]  /*2170*/  FSEL R21, R21, RZ, !P1 ;  /* 0x000000ff15157208 */ /* 0x000fe20004800000 */
[----:B------:R-:W-:Y:S01]  /*2180*/  FADD R7, R7, R16 ;  /* 0x0000001007077221 */ /* 0x000fe20000000000 */
[----:B------:R-:W-:Y:S01]  /*2190*/  FSEL R26, R26, RZ, !P1 ;  /* 0x000000ff1a1a7208 */ /* 0x000fe20004800000 */
[----:B------:R-:W-:Y:S01]  /*21a0*/  FFMA R37, R44, R37, R45 ;  /* 0x000000252c257223 */ /* 0x000fe2000000002d */
[----:B------:R-:W-:Y:S01]  /*21b0*/  FSEL R43, R43, RZ, !P1 ;  /* 0x000000ff2b2b7208 */ /* 0x000fe20004800000 */
[----:B------:R-:W-:Y:S01]  /*21c0*/  FADD R21, R34, R21 ;  /* 0x0000001522157221 */ /* 0x000fe20000000000 */
[----:B------:R-:W-:Y:S01]  /*21d0*/  FSEL R24, R24, RZ, !P1 ;  /* 0x000000ff18187208 */ /* 0x000fe20004800000 */
[----:B------:R-:W-:Y:S01]  /*21e0*/  FADD R3, R3, R26 ;  /* 0x0000001a03037221 */ /* 0x000fe20000000000 */
[----:B------:R-:W-:Y:S01]  /*21f0*/  FSEL R18, R17, RZ, !P1 ;  /* 0x000000ff11127208 */ /* 0x000fe20004800000 */
[----:B------:R-:W-:Y:S01]  /*2200*/  FADD R16, RZ, R7 ;  /* 0x00000007ff107221 */ /* 0x000fe20000000000 */
[----:B------:R-:W-:Y:S01]  /*2210*/  FSEL R19, R19, RZ, !P1 ;  /* 0x000000ff13137208 */ /* 0x000fe20004800000 */
[----:B------:R-:W-:Y:S01]  /*2220*/  FADD R36, R36, R43 ;  /* 0x0000002b24247221 */ /* 0x000fe20000000000 */
[----:B------:R-:W-:Y:S01]  /*2230*/  FADD R24, R37, R24 ;  /* 0x0000001825187221 */ /* 0x000fe20000000000 */
[----:B------:R-:W-:Y:S01]  /*2240*/  FADD R5, R5, R18 ;  /* 0x0000001205057221 */ /* 0x000fe20000000000 */
[----:B------:R-:W-:Y:S01]  /*2250*/  FADD R21, RZ, R21 ;  /* 0x00000015ff157221 */ /* 0x000fe20000000000 */
[----:B------:R-:W-:Y:S01]  /*2260*/  FADD R6, R6, R19 ;  /* 0x0000001306067221 */ /* 0x000fe20000000000 */
[----:B------:R-:W-:Y:S01]  /*2270*/  FADD R18, RZ, R3 ;  /* 0x00000003ff127221 */ /* 0x000fe20000000000 */
[----:B0-----:R-:W-:Y:S01]  /*2280*/  FADD R9, R9, R16 ;  /* 0x0000001009097221 */ /* 0x001fe20000000000 */
[----:B------:R-:W-:Y:S01]  /*2290*/  FADD R3, RZ, R36 ;  /* 0x00000024ff037221 */ /* 0x000fe20000000000 */
[----:B------:R-:W-:Y:S01]  /*22a0*/  FADD R7, RZ, R24 ;  /* 0x00000018ff077221 */ /* 0x000fe20000000000 */
[----:B------:R-:W-:Y:S01]  /*22b0*/  FADD R16, RZ, R5 ;  /* 0x00000005ff107221 */ /* 0x000fe20000000000 */
[----:B------:R-:W-:Y:S01]  /*22c0*/  FADD R6, RZ, R6 ;  /* 0x00000006ff067221 */ /* 0x000fe20000000000 */
[----:B------:R-:W-:Y:S01]  /*22d0*/  FADD R10, R10, R23 ;  /* 0x000000170a0a7221 */ /* 0x000fe20000000000 */
[----:B------:R-:W-:Y:S01]  /*22e0*/  FADD R8, R8, R21 ;  /* 0x0000001508087221 */ /* 0x000fe20000000000 */
[----:B------:R-:W-:Y:S01]  /*22f0*/  FADD R11, R11, R18 ;  /* 0x000000120b0b7221 */ /* 0x000fe20000000000 */
[----:B-1----:R-:W-:Y:S01]  /*2300*/  FADD R20, R12, R3 ;  /* 0x000000030c147221 */ /* 0x002fe20000000000 */
[----:B------:R-:W-:Y:S01]  /*2310*/  FADD R22, R14, R7 ;  /* 0x000000070e167221 */ /* 0x000fe20000000000 */
[----:B------:R-:W-:Y:S01]  /*2320*/  FADD R21, R13, R16 ;  /* 0x000000100d157221 */ /* 0x000fe20000000000 */
[----:B------:R-:W-:Y:S01]  /*2330*/  FADD R23, R15, R6 ;  /* 0x000000060f177221 */ /* 0x000fe20000000000 */
[----:B------:R-:W-:Y:S06]  /*2340*/  BAR.SYNC 0x0 ;  /* 0x0000000000007b1d */ /* 0x000fec0000000000 */
[----:B------:R-:W-:Y:S01]  /*2350*/  STS.128 [R4.X4+0x10], R8 ;  /* 0x0000100804007388 */ /* 0x000fe20000004c00 */
[----:B------:R-:W-:Y:S01]  /*2360*/  LOP3.LUT R3, R2, 0x1c, RZ, 0xc0, !PT ;  /* 0x0000001c02037812 */ /* 0x000fe200078ec0ff */
[----:B------:R-:W-:Y:S01]  /*2370*/  IMAD.MOV.U32 R7, RZ, RZ, 0x4 ;  /* 0x00000004ff077424 */ /* 0x000fe200078e00ff */
[----:B------:R-:W-:Y:S01]  /*2380*/  ISETP.GE.AND P1, PT, R42, 0x100, PT ;  /* 0x000001002a00780c */ /* 0x000fe20003f26270 */
[----:B------:R-:W-:Y:S01]  /*2390*/  STS.128 [R4.X4], R20 ;  /* 0x0000001404007388 */ /* 0x000fe20000004c00 */
[----:B------:R-:W-:-:S03]  /*23a0*/  LOP3.LUT R3, R0, R3, RZ, 0xfc, !PT ;  /* 0x0000000300037212 */ /* 0x000fc600078efcff */
[----:B------:R-:W-:Y:S06]  /*23b0*/  BAR.SYNC 0x0 ;  /* 0x0000000000007b1d */ /* 0x000fec0000000000 */
[----:B------:R-:W0:Y:S01]  /*23c0*/  LDS.128 R12, [R32.X4] ;  /* 0x00000000200c7984 */ /* 0x000e220000004c00 */
[----:B------:R-:W-:Y:S02]  /*23d0*/  SHF.R.S32.HI R0, RZ, 0x1f, R3 ;  /* 0x0000001fff007819 */ /* 0x000fe40000011403 */
[----:B------:R-:W-:Y:S02]  /*23e0*/  ISETP.GE.AND P0, PT, R40, 0x100, PT ;  /* 0x000001002800780c */ /* 0x000fe40003f06270 */
[----:B------:R-:W-:-:S04]  /*23f0*/  LEA.HI R2, R0, R3, RZ, 0x9 ;  /* 0x0000000300027211 */ /* 0x000fc800078f48ff */
[C---:B------:R-:W-:Y:S02]  /*2400*/  SHF.L.U32 R0, R2.reuse, 0x8, RZ ;  /* 0x0000000802007819 */ /* 0x040fe400000006ff */
[----:B------:R-:W-:Y:S02]  /*2410*/  LOP3.LUT R5, R2, 0xfffffe00, RZ, 0xc0, !PT ;  /* 0xfffffe0002057812 */ /* 0x000fe400078ec0ff */
[----:B------:R-:W-:-:S04]  /*2420*/  LOP3.LUT R0, R0, 0xfffe0000, RZ, 0xc0, !PT ;  /* 0xfffe000000007812 */ /* 0x000fc800078ec0ff */
[----:B------:R-:W-:-:S05]  /*2430*/  IADD3 R5, R0, R3, -R5 ;  /* 0x0000000300057210 */ /* 0x000fca0007ffe805 */
[----:B------:R-:W-:-:S04]  /*2440*/  IMAD R2, R42, 0x200, R5 ;  /* 0x000002002a027824 */ /* 0x000fc800078e0205 */
[----:B------:R-:W-:-:S05]  /*2450*/  IMAD.WIDE R2, R2, R7, c[0x0][0x178] ;  /* 0x00005e0002027625 */ /* 0x000fca00078e0207 */
[----:B0-----:R0:W-:Y:S01]  /*2460*/  @!P1 STG.E.128 [R2.64], R12 ;  /* 0x0000000c02009986 */ /* 0x0011e2000c101d04 */
[----:B------:R-:W-:Y:S05]  /*2470*/  @P0 EXIT ;  /* 0x000000000000094d */ /* 0x000fea0003800000 */
[----:B------:R-:W1:Y:S01]  /*2480*/  LDS.128 R32, [R32.X4+0xa00] ;  /* 0x000a000020207984 */ /* 0x000e620000004c00 */
[----:B0-----:R-:W-:-:S04]  /*2490*/  IMAD R2, R40, 0x200, R5 ;  /* 0x0000020028027824 */ /* 0x001fc800078e0205 */
[----:B------:R-:W-:-:S05]  /*24a0*/  IMAD.WIDE R2, R2, R7, c[0x0][0x178] ;  /* 0x00005e0002027625 */ /* 0x000fca00078e0207 */
[----:B-1----:R-:W-:Y:S01]  /*24b0*/  STG.E.128 [R2.64], R32 ;  /* 0x0000002002007986 */ /* 0x002fe2000c101d04 */
[----:B------:R-:W-:Y:S05]  /*24c0*/  EXIT ;  /* 0x000000000000794d */ /* 0x000fea0003800000 */
.L_x_0:
[----:B------:R-:W-:-:S00]  /*24d0*/  BRA `(.L_x_0) ;  /* 0xfffffff000007947 */ /* 0x000fc0000383ffff */
[----:B------:R-:W-:-:S00]  /*24e0*/  NOP ;  /* 0x0000000000007918 */ /* 0x000fc00000000000 */
        /* <DEDUP_REMOVED lines=9> */
.L_x_1:


//--------------------- .nv.shared.triton__0d1d2d3d4de5de --------------------------
	.section	.nv.shared.triton__0d1d2d3d4de5de,"aw",@nobits
	.align	16
